	.target	sm_90a

	.elftype	@"ET_EXEC"


//--------------------- .note.nv.tkinfo           --------------------------
	.section	.note.nv.tkinfo,"",@"SHT_NOTE"
	.sectionflags	@"SHF_NOTE_NV_TKINFO"
	.tkinfo
        /*0018*/ 	.word	0x00000002
        /*0030*/ 	.string	""
        /*0030*/ 	.string	"ptxas"
        /*0030*/ 	.string	"Cuda compilation tools, release 13.0, V13.0.88"
        /*0030*/ 	.string	"Build cuda_13.0.r13.0/compiler.36424714_0"
        /*0030*/ 	.string	"-v  -suppress-debug-info  -lineinfo  -arch sm_90a "



//--------------------- .note.nv.cuinfo           --------------------------
	.section	.note.nv.cuinfo,"",@"SHT_NOTE"
	.sectionflags	@"SHF_NOTE_NV_CUINFO"
        /*0018*/ 	.short	0x0002
        /*001a*/ 	.short	0x005a
        /*001c*/ 	.short	0x0082
	.zero		2


//--------------------- .nv.info                  --------------------------
	.section	.nv.info,"",@"SHT_CUDA_INFO"
	.align	4


	//----- nvinfo : EIATTR_REGCOUNT
	.align		4
        /*0000*/ 	.byte	0x04, 0x2f
        /*0002*/ 	.short	(.L_1 - .L_0)
	.align		4
.L_0:
        /*0004*/ 	.word	index@(matmul_kernel)
        /*0008*/ 	.word	0x000000f8


	//----- nvinfo : EIATTR_FRAME_SIZE
	.align		4
.L_1:
        /*000c*/ 	.byte	0x04, 0x11
        /*000e*/ 	.short	(.L_3 - .L_2)
	.align		4
.L_2:
        /*0010*/ 	.word	index@(matmul_kernel)
        /*0014*/ 	.word	0x00000000


	//----- nvinfo : EIATTR_MIN_STACK_SIZE
	.align		4
.L_3:
        /*0018*/ 	.byte	0x04, 0x12
        /*001a*/ 	.short	(.L_5 - .L_4)
	.align		4
.L_4:
        /*001c*/ 	.word	index@(matmul_kernel)
        /*0020*/ 	.word	0x00000000
.L_5:


//--------------------- .nv.compat                --------------------------
	.section	.nv.compat,"",@"SHT_CUDA_COMPAT_INFO"
	.align	4
        /*0000*/ 	.byte	0x02, 0x09, 0x01, 0x00, 0x02, 0x02, 0x04, 0x00, 0x02, 0x05, 0x05, 0x00, 0x03, 0x07, 0x01, 0x01
        /*0010*/ 	.byte	0x02, 0x03, 0x00, 0x00, 0x02, 0x06, 0x01, 0x00, 0x04, 0x0b, 0x08, 0x00, 0x00, 0x00, 0x00, 0x00
        /*0020*/ 	.byte	0x00, 0x00, 0x00, 0x00


//--------------------- .nv.info.matmul_kernel    --------------------------
	.section	.nv.info.matmul_kernel,"",@"SHT_CUDA_INFO"
	.sectionflags	@""
	.align	4


	//----- nvinfo : EIATTR_CUDA_API_VERSION
	.align		4
        /*0000*/ 	.byte	0x04, 0x37
        /*0002*/ 	.short	(.L_7 - .L_6)
.L_6:
        /*0004*/ 	.word	0x00000082


	//----- nvinfo : EIATTR_KPARAM_INFO
	.align		4
.L_7:
        /*0008*/ 	.byte	0x04, 0x17
        /*000a*/ 	.short	(.L_9 - .L_8)
.L_8:
        /*000c*/ 	.word	0x00000000
        /*0010*/ 	.short	0x000d
        /*0012*/ 	.short	0x0048
        /*0014*/ 	.byte	0x00, 0xf4, 0x21, 0x00


	//----- nvinfo : EIATTR_KPARAM_INFO
	.align		4
.L_9:
        /*0018*/ 	.byte	0x04, 0x17
        /*001a*/ 	.short	(.L_11 - .L_10)
.L_10:
        /*001c*/ 	.word	0x00000000
        /*0020*/ 	.short	0x000c
        /*0022*/ 	.short	0x0040
        /*0024*/ 	.byte	0x00, 0xf4, 0x21, 0x00


	//----- nvinfo : EIATTR_KPARAM_INFO
	.align		4
.L_11:
        /*0028*/ 	.byte	0x04, 0x17
        /*002a*/ 	.short	(.L_13 - .L_12)
.L_12:
        /*002c*/ 	.word	0x00000000
        /*0030*/ 	.short	0x000b
        /*0032*/ 	.short	0x0038
        /*0034*/ 	.byte	0x00, 0xf0, 0x11, 0x00


	//----- nvinfo : EIATTR_KPARAM_INFO
	.align		4
.L_13:
        /*0038*/ 	.byte	0x04, 0x17
        /*003a*/ 	.short	(.L_15 - .L_14)
.L_14:
        /*003c*/ 	.word	0x00000000
        /*0040*/ 	.short	0x000a
        /*0042*/ 	.short	0x0034
        /*0044*/ 	.byte	0x00, 0xf0, 0x11, 0x00


	//----- nvinfo : EIATTR_KPARAM_INFO
	.align		4
.L_15:
        /*0048*/ 	.byte	0x04, 0x17
        /*004a*/ 	.short	(.L_17 - .L_16)
.L_16:
        /*004c*/ 	.word	0x00000000
        /*0050*/ 	.short	0x0009
        /*0052*/ 	.short	0x0030
        /*0054*/ 	.byte	0x00, 0xf0, 0x11, 0x00


	//----- nvinfo : EIATTR_KPARAM_INFO
	.align		4
.L_17:
        /*0058*/ 	.byte	0x04, 0x17
        /*005a*/ 	.short	(.L_19 - .L_18)
.L_18:
        /*005c*/ 	.word	0x00000000
        /*0060*/ 	.short	0x0008
        /*0062*/ 	.short	0x002c
        /*0064*/ 	.byte	0x00, 0xf0, 0x11, 0x00


	//----- nvinfo : EIATTR_KPARAM_INFO
	.align		4
.L_19:
        /*0068*/ 	.byte	0x04, 0x17
        /*006a*/ 	.short	(.L_21 - .L_20)
.L_20:
        /*006c*/ 	.word	0x00000000
        /*0070*/ 	.short	0x0007
        /*0072*/ 	.short	0x0028
        /*0074*/ 	.byte	0x00, 0xf0, 0x11, 0x00


	//----- nvinfo : EIATTR_KPARAM_INFO
	.align		4
.L_21:
        /*0078*/ 	.byte	0x04, 0x17
        /*007a*/ 	.short	(.L_23 - .L_22)
.L_22:
        /*007c*/ 	.word	0x00000000
        /*0080*/ 	.short	0x0006
        /*0082*/ 	.short	0x0024
        /*0084*/ 	.byte	0x00, 0xf0, 0x11, 0x00


	//----- nvinfo : EIATTR_KPARAM_INFO
	.align		4
.L_23:
        /*0088*/ 	.byte	0x04, 0x17
        /*008a*/ 	.short	(.L_25 - .L_24)
.L_24:
        /*008c*/ 	.word	0x00000000
        /*0090*/ 	.short	0x0005
        /*0092*/ 	.short	0x0020
        /*0094*/ 	.byte	0x00, 0xf0, 0x11, 0x00


	//----- nvinfo : EIATTR_KPARAM_INFO
	.align		4
.L_25:
        /*0098*/ 	.byte	0x04, 0x17
        /*009a*/ 	.short	(.L_27 - .L_26)
.L_26:
        /*009c*/ 	.word	0x00000000
        /*00a0*/ 	.short	0x0004
        /*00a2*/ 	.short	0x001c
        /*00a4*/ 	.byte	0x00, 0xf0, 0x11, 0x00


	//----- nvinfo : EIATTR_KPARAM_INFO
	.align		4
.L_27:
        /*00a8*/ 	.byte	0x04, 0x17
        /*00aa*/ 	.short	(.L_29 - .L_28)
.L_28:
        /*00ac*/ 	.word	0x00000000
        /*00b0*/ 	.short	0x0003
        /*00b2*/ 	.short	0x0018
        /*00b4*/ 	.byte	0x00, 0xf0, 0x11, 0x00


	//----- nvinfo : EIATTR_KPARAM_INFO
	.align		4
.L_29:
        /*00b8*/ 	.byte	0x04, 0x17
        /*00ba*/ 	.short	(.L_31 - .L_30)
.L_30:
        /*00bc*/ 	.word	0x00000000
        /*00c0*/ 	.short	0x0002
        /*00c2*/ 	.short	0x0010
        /*00c4*/ 	.byte	0x00, 0xf4, 0x21, 0x00


	//----- nvinfo : EIATTR_KPARAM_INFO
	.align		4
.L_31:
        /*00c8*/ 	.byte	0x04, 0x17
        /*00ca*/ 	.short	(.L_33 - .L_32)
.L_32:
        /*00cc*/ 	.word	0x00000000
        /*00d0*/ 	.short	0x0001
        /*00d2*/ 	.short	0x0008
        /*00d4*/ 	.byte	0x00, 0xf4, 0x21, 0x00


	//----- nvinfo : EIATTR_KPARAM_INFO
	.align		4
.L_33:
        /*00d8*/ 	.byte	0x04, 0x17
        /*00da*/ 	.short	(.L_35 - .L_34)
.L_34:
        /*00dc*/ 	.word	0x00000000
        /*00e0*/ 	.short	0x0000
        /*00e2*/ 	.short	0x0000
        /*00e4*/ 	.byte	0x00, 0xf4, 0x21, 0x00


	//----- nvinfo : EIATTR_SPARSE_MMA_MASK
	.align		4
.L_35:
        /*00e8*/ 	.byte	0x03, 0x50
        /*00ea*/ 	.short	0x0000


	//----- nvinfo : EIATTR_MAXREG_COUNT
	.align		4
        /*00ec*/ 	.byte	0x03, 0x1b
        /*00ee*/ 	.short	0x00ff


	//----- nvinfo : EIATTR_NUM_BARRIERS
	.align		4
        /*00f0*/ 	.byte	0x02, 0x4c
        /*00f2*/ 	.byte	0x01
	.zero		1


	//----- nvinfo : EIATTR_MERCURY_ISA_VERSION
	.align		4
        /*00f4*/ 	.byte	0x03, 0x5f
        /*00f6*/ 	.short	0x0101


	//----- nvinfo : EIATTR_EXIT_INSTR_OFFSETS
	.align		4
        /*00f8*/ 	.byte	0x04, 0x1c
        /*00fa*/ 	.short	(.L_37 - .L_36)


	//   ....[0]....
.L_36:
        /*00fc*/ 	.word	0x00006060


	//   ....[1]....
        /*0100*/ 	.word	0x00006080


	//----- nvinfo : EIATTR_REQNTID
	.align		4
.L_37:
        /*0104*/ 	.byte	0x04, 0x10
        /*0106*/ 	.short	(.L_39 - .L_38)
.L_38:
        /*0108*/ 	.word	0x00000080
        /*010c*/ 	.word	0x00000001
        /*0110*/ 	.word	0x00000001


	//----- nvinfo : EIATTR_CBANK_PARAM_SIZE
	.align		4
.L_39:
        /*0114*/ 	.byte	0x03, 0x19
        /*0116*/ 	.short	0x0050


	//----- nvinfo : EIATTR_PARAM_CBANK
	.align		4
        /*0118*/ 	.byte	0x04, 0x0a
        /*011a*/ 	.short	(.L_41 - .L_40)
	.align		4
.L_40:
        /*011c*/ 	.word	index@(.nv.constant0.matmul_kernel)
        /*0120*/ 	.short	0x0210
        /*0122*/ 	.short	0x0050


	//----- nvinfo : EIATTR_SW_WAR
	.align		4
.L_41:
        /*0124*/ 	.byte	0x04, 0x36
        /*0126*/ 	.short	(.L_43 - .L_42)
.L_42:
        /*0128*/ 	.word	0x00000008
.L_43:


//--------------------- .nv.callgraph             --------------------------
	.section	.nv.callgraph,"",@"SHT_CUDA_CALLGRAPH"
	.align	4
	.sectionentsize	8
	.align		4
        /*0000*/ 	.word	0x00000000
	.align		4
        /*0004*/ 	.word	0xffffffff
	.align		4
        /*0008*/ 	.word	0x00000000
	.align		4
        /*000c*/ 	.word	0xfffffffe
	.align		4
        /*0010*/ 	.word	0x00000000
	.align		4
        /*0014*/ 	.word	0xfffffffd
	.align		4
        /*0018*/ 	.word	0x00000000
	.align		4
        /*001c*/ 	.word	0xfffffffc


//--------------------- .text.matmul_kernel       --------------------------
	.section	.text.matmul_kernel,"ax",@progbits
	.align	128
        .global         matmul_kernel
        .type           matmul_kernel,@function
        .size           matmul_kernel,(.L_x_4 - matmul_kernel)
        .other          matmul_kernel,@"STO_CUDA_ENTRY STV_DEFAULT"
matmul_kernel:
.text.matmul_kernel:
[----:B------:R-:W0:Y:S08]  /*0000*/  LDC R1, c[0x0][0x28] ;  /* 0x00000a00ff017b82 */ /* 0x000e300000000800 */
[----:B------:R-:W1:Y:S01]  /*0010*/  LDC.64 R34, c[0x0][0x228] ;  /* 0x00008a00ff227b82 */ /* 0x000e620000000a00 */
[----:B------:R-:W2:Y:S01]  /*0020*/  S2R R5, SR_CTAID.X ;  /* 0x0000000000057919 */ /* 0x000ea20000002500 */
[----:B------:R-:W-:Y:S01]  /*0030*/  UMOV UR4, 0x400 ;  /* 0x0000040000047882 */ /* 0x000fe20000000000 */
[----:B------:R-:W-:Y:S01]  /*0040*/  ULDC.64 UR16, c[0x0][0x208] ;  /* 0x0000820000107ab9 */ /* 0x000fe20000000a00 */
[----:B------:R-:W-:Y:S01]  /*0050*/  ULDC UR11, c[0x0][0x230] ;  /* 0x00008c00000b7ab9 */ /* 0x000fe20000000800 */
[----:B------:R-:W3:Y:S03]  /*0060*/  S2R R67, SR_TID.X ;  /* 0x0000000000437919 */ /* 0x000ee60000002100 */
[----:B------:R-:W4:Y:S08]  /*0070*/  LDC R177, c[0x0][0x230] ;  /* 0x00008c00ffb17b82 */ /* 0x000f300000000800 */
[----:B------:R-:W5:Y:S01]  /*0080*/  S2UR UR10, SR_CgaCtaId ;  /* 0x00000000000a79c3 */ /* 0x000f620000008800 */
[----:B-1----:R-:W-:-:S05]  /*0090*/  VIADD R0, R35, 0x3f ;  /* 0x0000003f23007836 */ /* 0x002fca0000000000 */
[----:B------:R-:W-:Y:S01]  /*00a0*/  SHF.R.S32.HI R3, RZ, 0x1f, R0 ;  /* 0x0000001fff037819 */ /* 0x000fe20000011400 */
[----:B----4-:R-:W-:-:S03]  /*00b0*/  VIADD R177, R177, 0x3f ;  /* 0x0000003fb1b17836 */ /* 0x010fc60000000000 */
[----:B------:R-:W-:Y:S02]  /*00c0*/  LEA.HI R3, R3, R0, RZ, 0x6 ;  /* 0x0000000003037211 */ /* 0x000fe400078f30ff */
[----:B--2---:R-:W-:Y:S02]  /*00d0*/  IABS R8, R5 ;  /* 0x0000000500087213 */ /* 0x004fe40000000000 */
[----:B------:R-:W-:Y:S02]  /*00e0*/  SHF.R.S32.HI R3, RZ, 0x6, R3 ;  /* 0x00000006ff037819 */ /* 0x000fe40000011403 */
[----:B---3--:R-:W-:Y:S01]  /*00f0*/  SHF.R.U32.HI R97, RZ, 0x6, R67 ;  /* 0x00000006ff617819 */ /* 0x008fe20000011643 */
[----:B-----5:R-:W-:Y:S01]  /*0100*/  ULEA UR10, UR10, UR4, 0x18 ;  /* 0x000000040a0a7291 */ /* 0x020fe2000f8ec03f */
[----:B------:R-:W-:Y:S01]  /*0110*/  LOP3.LUT R178, R67, 0x3f, RZ, 0xc0, !PT ;  /* 0x0000003f43b27812 */ /* 0x000fe200078ec0ff */
[----:B------:R-:W-:Y:S01]  /*0120*/  IMAD.SHL.U32 R4, R3, 0x4, RZ ;  /* 0x0000000403047824 */ /* 0x000fe200078e00ff */
[----:B------:R-:W-:-:S02]  /*0130*/  LEA.HI R98, R67, 0xe, RZ, 0x1a ;  /* 0x0000000e43627811 */ /* 0x000fc400078fd0ff */
[C---:B------:R-:W-:Y:S02]  /*0140*/  LEA.HI R99, R67.reuse, 0x1e, RZ, 0x1a ;  /* 0x0000001e43637811 */ /* 0x040fe400078fd0ff */
[-C--:B------:R-:W-:Y:S02]  /*0150*/  IABS R7, R4.reuse ;  /* 0x0000000400077213 */ /* 0x080fe40000000000 */
[----:B------:R-:W-:Y:S02]  /*0160*/  IABS R10, R4 ;  /* 0x00000004000a7213 */ /* 0x000fe40000000000 */
[----:B------:R-:W1:Y:S01]  /*0170*/  I2F.RP R0, R7 ;  /* 0x0000000700007306 */ /* 0x000e620000209400 */
[C---:B------:R-:W-:Y:S02]  /*0180*/  LEA.HI R181, R67.reuse, 0x2e, RZ, 0x1a ;  /* 0x0000002e43b57811 */ /* 0x040fe400078fd0ff */
[----:B------:R-:W-:Y:S02]  /*0190*/  LEA.HI R179, R67, 0x3e, RZ, 0x1a ;  /* 0x0000003e43b37811 */ /* 0x000fe400078fd0ff */
[----:B------:R-:W-:-:S04]  /*01a0*/  SGXT.U32 R97, R97, 0x1 ;  /* 0x000000016161781a */ /* 0x000fc80000000000 */
[C---:B------:R-:W-:Y:S02]  /*01b0*/  LOP3.LUT R70, R97.reuse, 0x2, RZ, 0xfc, !PT ;  /* 0x0000000261467812 */ /* 0x040fe400078efcff */
[C---:B------:R-:W-:Y:S02]  /*01c0*/  LOP3.LUT R71, R97.reuse, 0x4, RZ, 0xfc, !PT ;  /* 0x0000000461477812 */ /* 0x040fe400078efcff */
[C---:B------:R-:W-:Y:S01]  /*01d0*/  LOP3.LUT R72, R97.reuse, 0x6, RZ, 0xfc, !PT ;  /* 0x0000000661487812 */ /* 0x040fe200078efcff */
[----:B-1----:R-:W1:Y:S01]  /*01e0*/  MUFU.RCP R0, R0 ;  /* 0x0000000000007308 */ /* 0x002e620000001000 */
[C---:B------:R-:W-:Y:S02]  /*01f0*/  LOP3.LUT R73, R97.reuse, 0x8, RZ, 0xfc, !PT ;  /* 0x0000000861497812 */ /* 0x040fe400078efcff */
[C---:B------:R-:W-:Y:S02]  /*0200*/  LOP3.LUT R74, R97.reuse, 0xa, RZ, 0xfc, !PT ;  /* 0x0000000a614a7812 */ /* 0x040fe400078efcff */
[----:B------:R-:W-:-:S02]  /*0210*/  LOP3.LUT R75, R97, 0xc, RZ, 0xfc, !PT ;  /* 0x0000000c614b7812 */ /* 0x000fc400078efcff */
[C---:B------:R-:W-:Y:S02]  /*0220*/  LOP3.LUT R76, R97.reuse, 0x10, RZ, 0xfc, !PT ;  /* 0x00000010614c7812 */ /* 0x040fe400078efcff */
[C---:B------:R-:W-:Y:S02]  /*0230*/  LOP3.LUT R77, R97.reuse, 0x12, RZ, 0xfc, !PT ;  /* 0x00000012614d7812 */ /* 0x040fe400078efcff */
[C---:B------:R-:W-:Y:S02]  /*0240*/  LOP3.LUT R78, R97.reuse, 0x14, RZ, 0xfc, !PT ;  /* 0x00000014614e7812 */ /* 0x040fe400078efcff */
[C---:B------:R-:W-:Y:S02]  /*0250*/  LOP3.LUT R79, R97.reuse, 0x16, RZ, 0xfc, !PT ;  /* 0x00000016614f7812 */ /* 0x040fe400078efcff */
[C---:B------:R-:W-:Y:S01]  /*0260*/  LOP3.LUT R80, R97.reuse, 0x18, RZ, 0xfc, !PT ;  /* 0x0000001861507812 */ /* 0x040fe200078efcff */
[----:B-1----:R-:W-:Y:S01]  /*0270*/  VIADD R2, R0, 0xffffffe ;  /* 0x0ffffffe00027836 */ /* 0x002fe20000000000 */
[C---:B------:R-:W-:Y:S01]  /*0280*/  LOP3.LUT R81, R97.reuse, 0x1a, RZ, 0xfc, !PT ;  /* 0x0000001a61517812 */ /* 0x040fe200078efcff */
[----:B------:R-:W-:Y:S01]  /*0290*/  IMAD.MOV R0, RZ, RZ, -R10 ;  /* 0x000000ffff007224 */ /* 0x000fe200078e0a0a */
[C---:B------:R-:W-:Y:S01]  /*02a0*/  LOP3.LUT R82, R97.reuse, 0x1c, RZ, 0xfc, !PT ;  /* 0x0000001c61527812 */ /* 0x040fe200078efcff */
[----:B------:R1:W2:Y:S01]  /*02b0*/  F2I.FTZ.U32.TRUNC.NTZ R3, R2 ;  /* 0x0000000200037305 */ /* 0x0002a2000021f000 */
[----:B------:R-:W-:-:S02]  /*02c0*/  LOP3.LUT R83, R97, 0x20, RZ, 0xfc, !PT ;  /* 0x0000002061537812 */ /* 0x000fc400078efcff */
[C---:B------:R-:W-:Y:S02]  /*02d0*/  LOP3.LUT R84, R97.reuse, 0x22, RZ, 0xfc, !PT ;  /* 0x0000002261547812 */ /* 0x040fe400078efcff */
[C---:B------:R-:W-:Y:S02]  /*02e0*/  LOP3.LUT R85, R97.reuse, 0x24, RZ, 0xfc, !PT ;  /* 0x0000002461557812 */ /* 0x040fe400078efcff */
[C---:B------:R-:W-:Y:S01]  /*02f0*/  LOP3.LUT R86, R97.reuse, 0x26, RZ, 0xfc, !PT ;  /* 0x0000002661567812 */ /* 0x040fe200078efcff */
[----:B-1----:R-:W-:Y:S01]  /*0300*/  IMAD.MOV.U32 R2, RZ, RZ, RZ ;  /* 0x000000ffff027224 */ /* 0x002fe200078e00ff */
[C---:B------:R-:W-:Y:S02]  /*0310*/  LOP3.LUT R87, R97.reuse, 0x28, RZ, 0xfc, !PT ;  /* 0x0000002861577812 */ /* 0x040fe400078efcff */
[C---:B------:R-:W-:Y:S02]  /*0320*/  LOP3.LUT R88, R97.reuse, 0x2a, RZ, 0xfc, !PT ;  /* 0x0000002a61587812 */ /* 0x040fe400078efcff */
[C---:B------:R-:W-:Y:S01]  /*0330*/  LOP3.LUT R89, R97.reuse, 0x2c, RZ, 0xfc, !PT ;  /* 0x0000002c61597812 */ /* 0x040fe200078efcff */
[----:B--2---:R-:W-:Y:S01]  /*0340*/  IMAD.MOV R6, RZ, RZ, -R3 ;  /* 0x000000ffff067224 */ /* 0x004fe200078e0a03 */
[----:B------:R-:W-:-:S02]  /*0350*/  LOP3.LUT R90, R97, 0x30, RZ, 0xfc, !PT ;  /* 0x00000030615a7812 */ /* 0x000fc400078efcff */
[C---:B------:R-:W-:Y:S01]  /*0360*/  LOP3.LUT R91, R97.reuse, 0x32, RZ, 0xfc, !PT ;  /* 0x00000032615b7812 */ /* 0x040fe200078efcff */
[----:B------:R-:W-:Y:S01]  /*0370*/  IMAD R9, R6, R7, RZ ;  /* 0x0000000706097224 */ /* 0x000fe200078e02ff */
[C---:B------:R-:W-:Y:S01]  /*0380*/  LOP3.LUT R92, R97.reuse, 0x34, RZ, 0xfc, !PT ;  /* 0x00000034615c7812 */ /* 0x040fe200078efcff */
[----:B------:R-:W-:Y:S01]  /*0390*/  IMAD.MOV.U32 R6, RZ, RZ, R8 ;  /* 0x000000ffff067224 */ /* 0x000fe200078e0008 */
[----:B------:R-:W-:Y:S01]  /*03a0*/  LOP3.LUT R93, R97, 0x36, RZ, 0xfc, !PT ;  /* 0x00000036615d7812 */ /* 0x000fe200078efcff */
[----:B------:R-:W-:Y:S01]  /*03b0*/  IMAD.HI.U32 R3, R3, R9, R2 ;  /* 0x0000000903037227 */ /* 0x000fe200078e0002 */
[C---:B------:R-:W-:Y:S02]  /*03c0*/  LOP3.LUT R94, R97.reuse, 0x38, RZ, 0xfc, !PT ;  /* 0x00000038615e7812 */ /* 0x040fe400078efcff */
[C---:B------:R-:W-:Y:S02]  /*03d0*/  LOP3.LUT R95, R97.reuse, 0x3a, RZ, 0xfc, !PT ;  /* 0x0000003a615f7812 */ /* 0x040fe400078efcff */
[----:B------:R-:W-:Y:S01]  /*03e0*/  LOP3.LUT R96, R97, 0x3c, RZ, 0xfc, !PT ;  /* 0x0000003c61607812 */ /* 0x000fe200078efcff */
[----:B------:R-:W-:-:S04]  /*03f0*/  IMAD.HI.U32 R3, R3, R6, RZ ;  /* 0x0000000603037227 */ /* 0x000fc800078e00ff */
[----:B------:R-:W-:-:S05]  /*0400*/  IMAD R0, R3, R0, R6 ;  /* 0x0000000003007224 */ /* 0x000fca00078e0206 */
[----:B------:R-:W-:-:S13]  /*0410*/  ISETP.GT.U32.AND P1, PT, R7, R0, PT ;  /* 0x000000000700720c */ /* 0x000fda0003f24070 */
[----:B------:R-:W-:Y:S02]  /*0420*/  @!P1 IMAD.IADD R0, R0, 0x1, -R7 ;  /* 0x0000000100009824 */ /* 0x000fe400078e0a07 */
[----:B------:R-:W-:Y:S01]  /*0430*/  @!P1 VIADD R3, R3, 0x1 ;  /* 0x0000000103039836 */ /* 0x000fe20000000000 */
[----:B------:R-:W-:Y:S02]  /*0440*/  ISETP.NE.AND P1, PT, R4, RZ, PT ;  /* 0x000000ff0400720c */ /* 0x000fe40003f25270 */
[----:B------:R-:W-:Y:S02]  /*0450*/  ISETP.GE.U32.AND P0, PT, R0, R7, PT ;  /* 0x000000070000720c */ /* 0x000fe40003f06070 */
[----:B------:R-:W-:-:S04]  /*0460*/  LOP3.LUT R0, R5, R4, RZ, 0x3c, !PT ;  /* 0x0000000405007212 */ /* 0x000fc800078e3cff */
[----:B------:R-:W-:Y:S01]  /*0470*/  ISETP.GE.AND P2, PT, R0, RZ, PT ;  /* 0x000000ff0000720c */ /* 0x000fe20003f46270 */
[----:B------:R-:W-:-:S06]  /*0480*/  VIADD R0, R34, 0x3f ;  /* 0x0000003f22007836 */ /* 0x000fcc0000000000 */
[----:B------:R-:W-:-:S04]  /*0490*/  @P0 VIADD R3, R3, 0x1 ;  /* 0x0000000103030836 */ /* 0x000fc80000000000 */
[----:B------:R-:W-:Y:S01]  /*04a0*/  IMAD.MOV.U32 R2, RZ, RZ, R3 ;  /* 0x000000ffff027224 */ /* 0x000fe200078e0003 */
[----:B------:R-:W-:-:S03]  /*04b0*/  SHF.R.S32.HI R3, RZ, 0x1f, R0 ;  /* 0x0000001fff037819 */ /* 0x000fc60000011400 */
[----:B------:R-:W-:Y:S01]  /*04c0*/  @!P2 IMAD.MOV R2, RZ, RZ, -R2 ;  /* 0x000000ffff02a224 */ /* 0x000fe200078e0a02 */
[----:B------:R-:W-:Y:S02]  /*04d0*/  @!P1 LOP3.LUT R2, RZ, R4, RZ, 0x33, !PT ;  /* 0x00000004ff029212 */ /* 0x000fe400078e33ff */
[----:B------:R-:W-:-:S03]  /*04e0*/  LEA.HI R3, R3, R0, RZ, 0x6 ;  /* 0x0000000003037211 */ /* 0x000fc600078f30ff */
[----:B------:R-:W-:Y:S02]  /*04f0*/  IMAD.SHL.U32 R25, R2, 0x4, RZ ;  /* 0x0000000402197824 */ /* 0x000fe400078e00ff */
[----:B------:R-:W-:-:S03]  /*0500*/  IMAD.MOV R2, RZ, RZ, -R2 ;  /* 0x000000ffff027224 */ /* 0x000fc600078e0a02 */
[----:B------:R-:W-:Y:S01]  /*0510*/  LEA.HI.SX32 R3, R3, -R25, 0x1a ;  /* 0x8000001903037211 */ /* 0x000fe200078fd2ff */
[----:B------:R-:W-:-:S03]  /*0520*/  IMAD R4, R4, R2, R5 ;  /* 0x0000000204047224 */ /* 0x000fc600078e0205 */
[----:B------:R-:W-:Y:S02]  /*0530*/  VIMNMX R11, R3, 0x4, PT ;  /* 0x00000004030b7848 */ /* 0x000fe40003fe0100 */
[----:B------:R-:W-:Y:S02]  /*0540*/  IABS R9, R4 ;  /* 0x0000000400097213 */ /* 0x000fe40000000000 */
[----:B------:R-:W-:-:S04]  /*0550*/  IABS R7, R11 ;  /* 0x0000000b00077213 */ /* 0x000fc80000000000 */
[----:B------:R-:W1:Y:S08]  /*0560*/  I2F.RP R0, R7 ;  /* 0x0000000700007306 */ /* 0x000e700000209400 */
[----:B-1----:R-:W1:Y:S02]  /*0570*/  MUFU.RCP R0, R0 ;  /* 0x0000000000007308 */ /* 0x002e640000001000 */
[----:B-1----:R-:W-:-:S06]  /*0580*/  VIADD R3, R0, 0xffffffe ;  /* 0x0ffffffe00037836 */ /* 0x002fcc0000000000 */
[----:B------:R-:W1:Y:S02]  /*0590*/  F2I.FTZ.U32.TRUNC.NTZ R3, R3 ;  /* 0x0000000300037305 */ /* 0x000e64000021f000 */
[----:B-1----:R-:W-:-:S04]  /*05a0*/  IMAD.MOV R6, RZ, RZ, -R3 ;  /* 0x000000ffff067224 */ /* 0x002fc800078e0a03 */
[----:B------:R-:W-:Y:S01]  /*05b0*/  IMAD.MOV.U32 R2, RZ, RZ, R6 ;  /* 0x000000ffff027224 */ /* 0x000fe200078e0006 */
[----:B------:R-:W-:-:S03]  /*05c0*/  IABS R6, R11 ;  /* 0x0000000b00067213 */ /* 0x000fc60000000000 */
[----:B------:R-:W-:Y:S02]  /*05d0*/  IMAD R5, R2, R7, RZ ;  /* 0x0000000702057224 */ /* 0x000fe400078e02ff */
[----:B------:R-:W-:Y:S02]  /*05e0*/  IMAD.MOV.U32 R2, RZ, RZ, RZ ;  /* 0x000000ffff027224 */ /* 0x000fe400078e00ff */
[----:B------:R-:W-:Y:S02]  /*05f0*/  IMAD.MOV R0, RZ, RZ, -R6 ;  /* 0x000000ffff007224 */ /* 0x000fe400078e0a06 */
[----:B------:R-:W-:-:S06]  /*0600*/  IMAD.HI.U32 R2, R3, R5, R2 ;  /* 0x0000000503027227 */ /* 0x000fcc00078e0002 */
        /* <DEDUP_REMOVED lines=8> */
[----:B------:R-:W-:-:S07]  /*0690*/  ISETP.GE.AND P2, PT, R0, RZ, PT ;  /* 0x000000ff0000720c */ /* 0x000fce0003f46270 */
[----:B------:R-:W-:Y:S01]  /*06a0*/  @P0 VIADD R2, R2, 0x1 ;  /* 0x0000000102020836 */ /* 0x000fe20000000000 */
[----:B------:R-:W-:-:S05]  /*06b0*/  ISETP.GT.AND P0, PT, R177, 0x3f, PT ;  /* 0x0000003fb100780c */ /* 0x000fca0003f04270 */
[----:B------:R-:W-:Y:S01]  /*06c0*/  @!P2 IMAD.MOV R2, RZ, RZ, -R2 ;  /* 0x000000ffff02a224 */ /* 0x000fe200078e0a02 */
[----:B------:R-:W-:-:S05]  /*06d0*/  @!P1 LOP3.LUT R2, RZ, R11, RZ, 0x33, !PT ;  /* 0x0000000bff029212 */ /* 0x000fca00078e33ff */
[----:B------:R-:W-:Y:S02]  /*06e0*/  IMAD.MOV R0, RZ, RZ, -R2 ;  /* 0x000000ffff007224 */ /* 0x000fe400078e0a02 */
[----:B------:R-:W-:Y:S02]  /*06f0*/  IMAD.SHL.U32 R24, R2, 0x40, RZ ;  /* 0x0000004002187824 */ /* 0x000fe400078e00ff */
[----:B------:R-:W-:Y:S02]  /*0700*/  IMAD R0, R11, R0, R4 ;  /* 0x000000000b007224 */ /* 0x000fe400078e0204 */
[----:B------:R-:W-:Y:S01]  /*0710*/  IMAD.IADD R9, R98, 0x1, R24 ;  /* 0x0000000162097824 */ /* 0x000fe200078e0218 */
[C---:B------:R-:W-:Y:S01]  /*0720*/  LOP3.LUT R2, R24.reuse, R97, RZ, 0xfc, !PT ;  /* 0x0000006118027212 */ /* 0x040fe200078efcff */
[----:B------:R-:W-:Y:S01]  /*0730*/  IMAD.IADD R25, R25, 0x1, R0 ;  /* 0x0000000119197824 */ /* 0x000fe200078e0200 */
[----:B------:R-:W-:Y:S01]  /*0740*/  LOP3.LUT R0, R67, 0x7f, RZ, 0xc0, !PT ;  /* 0x0000007f43007812 */ /* 0x000fe200078ec0ff */
[--C-:B------:R-:W-:Y:S01]  /*0750*/  IMAD.IADD R17, R99, 0x1, R24.reuse ;  /* 0x0000000163117824 */ /* 0x100fe200078e0218 */
[C-C-:B------:R-:W-:Y:S01]  /*0760*/  LOP3.LUT R3, R24.reuse, 0x2, R97.reuse, 0xfe, !PT ;  /* 0x0000000218037812 */ /* 0x140fe200078efe61 */
[--C-:B------:R-:W-:Y:S01]  /*0770*/  IMAD.IADD R57, R181, 0x1, R24.reuse ;  /* 0x00000001b5397824 */ /* 0x100fe200078e0218 */
[C-C-:B------:R-:W-:Y:S01]  /*0780*/  LOP3.LUT R4, R24.reuse, 0x4, R97.reuse, 0xfe, !PT ;  /* 0x0000000418047812 */ /* 0x140fe200078efe61 */
[----:B------:R-:W-:Y:S01]  /*0790*/  IMAD.IADD R65, R179, 0x1, R24 ;  /* 0x00000001b3417824 */ /* 0x000fe200078e0218 */
[C-C-:B------:R-:W-:Y:S01]  /*07a0*/  LOP3.LUT R5, R24.reuse, 0x6, R97.reuse, 0xfe, !PT ;  /* 0x0000000618057812 */ /* 0x140fe200078efe61 */
[----:B------:R-:W-:Y:S01]  /*07b0*/  IMAD R66, R25, 0x40, R178 ;  /* 0x0000004019427824 */ /* 0x000fe200078e02b2 */
[----:B------:R-:W-:-:S02]  /*07c0*/  LOP3.LUT R6, R24, 0x8, R97, 0xfe, !PT ;  /* 0x0000000818067812 */ /* 0x000fc400078efe61 */
[C-C-:B------:R-:W-:Y:S02]  /*07d0*/  LOP3.LUT R7, R24.reuse, 0xa, R97.reuse, 0xfe, !PT ;  /* 0x0000000a18077812 */ /* 0x140fe400078efe61 */
[C-C-:B------:R-:W-:Y:S02]  /*07e0*/  LOP3.LUT R8, R24.reuse, 0xc, R97.reuse, 0xfe, !PT ;  /* 0x0000000c18087812 */ /* 0x140fe400078efe61 */
[C-C-:B------:R-:W-:Y:S02]  /*07f0*/  LOP3.LUT R10, R24.reuse, 0x10, R97.reuse, 0xfe, !PT ;  /* 0x00000010180a7812 */ /* 0x140fe400078efe61 */
[C-C-:B------:R-:W-:Y:S02]  /*0800*/  LOP3.LUT R11, R24.reuse, 0x12, R97.reuse, 0xfe, !PT ;  /* 0x00000012180b7812 */ /* 0x140fe400078efe61 */
[C-C-:B------:R-:W-:Y:S02]  /*0810*/  LOP3.LUT R12, R24.reuse, 0x14, R97.reuse, 0xfe, !PT ;  /* 0x00000014180c7812 */ /* 0x140fe400078efe61 */
        /* <DEDUP_REMOVED lines=17> */
[----:B------:R-:W-:Y:S01]  /*0930*/  LOP3.LUT R64, R24, 0x3c, R97, 0xfe, !PT ;  /* 0x0000003c18407812 */ /* 0x000fe200078efe61 */
[----:B0-----:R-:W-:Y:S06]  /*0940*/  @P0 BRA `(.L_x_0) ;  /* 0x0000000000480947 */ /* 0x001fec0003800000 */
[----:B------:R-:W-:Y:S01]  /*0950*/  IMAD.SHL.U32 R67, R67, 0x8, RZ ;  /* 0x0000000843437824 */ /* 0x000fe200078e00ff */
[----:B------:R-:W-:Y:S02]  /*0960*/  CS2R R24, SRZ ;  /* 0x0000000000187805 */ /* 0x000fe4000001ff00 */
[----:B------:R-:W-:Y:S02]  /*0970*/  CS2R R26, SRZ ;  /* 0x00000000001a7805 */ /* 0x000fe4000001ff00 */
[----:B------:R-:W-:Y:S02]  /*0980*/  CS2R R28, SRZ ;  /* 0x00000000001c7805 */ /* 0x000fe4000001ff00 */
[----:B------:R-:W-:Y:S02]  /*0990*/  CS2R R30, SRZ ;  /* 0x00000000001e7805 */ /* 0x000fe4000001ff00 */
[----:B------:R-:W-:Y:S02]  /*09a0*/  CS2R R32, SRZ ;  /* 0x0000000000207805 */ /* 0x000fe4000001ff00 */
[----:B------:R-:W-:-:S02]  /*09b0*/  CS2R R34, SRZ ;  /* 0x0000000000227805 */ /* 0x000fc4000001ff00 */
        /* <DEDUP_REMOVED lines=9> */
[----:B------:R-:W-:Y:S01]  /*0a50*/  CS2R R54, SRZ ;  /* 0x0000000000367805 */ /* 0x000fe2000001ff00 */
[----:B------:R-:W-:Y:S06]  /*0a60*/  BRA `(.L_x_1) ;  /* 0x0000004000bc7947 */ /* 0x000fec0003800000 */
.L_x_0:
[----:B------:R-:W-:Y:S01]  /*0a70*/  IABS R24, R35 ;  /* 0x0000002300187213 */ /* 0x000fe20000000000 */
[----:B------:R-:W-:Y:S01]  /*0a80*/  ULDC UR4, c[0x0][0x240] ;  /* 0x0000900000047ab9 */ /* 0x000fe20000000800 */
[----:B------:R-:W-:Y:S01]  /*0a90*/  IABS R25, R34 ;  /* 0x0000002200197213 */ /* 0x000fe20000000000 */
[----:B------:R-:W-:Y:S01]  /*0aa0*/  ULDC.64 UR8, c[0x0][0x218] ;  /* 0x0000860000087ab9 */ /* 0x000fe20000000a00 */
[----:B------:R-:W0:Y:S01]  /*0ab0*/  I2F.RP R30, R24 ;  /* 0x00000018001e7306 */ /* 0x000e220000209400 */
[----:B------:R-:W-:Y:S01]  /*0ac0*/  IABS R41, R61 ;  /* 0x0000003d00297213 */ /* 0x000fe20000000000 */
[----:B------:R-:W1:Y:S01]  /*0ad0*/  LDC R140, c[0x0][0x238] ;  /* 0x00008e00ff8c7b82 */ /* 0x000e620000000800 */
[----:B------:R-:W-:Y:S01]  /*0ae0*/  IABS R39, R62 ;  /* 0x0000003e00277213 */ /* 0x000fe20000000000 */
[----:B------:R-:W-:Y:S01]  /*0af0*/  ULDC UR5, c[0x0][0x234] ;  /* 0x00008d0000057ab9 */ /* 0x000fe20000000800 */
[----:B------:R-:W-:Y:S01]  /*0b00*/  IABS R43, R60 ;  /* 0x0000003c002b7213 */ /* 0x000fe20000000000 */
[----:B------:R-:W-:Y:S01]  /*0b10*/  ULDC.64 UR6, c[0x0][0x210] ;  /* 0x0000840000067ab9 */ /* 0x000fe20000000a00 */
[----:B------:R-:W-:Y:S01]  /*0b20*/  IABS R45, R58 ;  /* 0x0000003a002d7213 */ /* 0x000fe20000000000 */
[----:B------:R-:W2:Y:S01]  /*0b30*/  I2F.RP R31, R25 ;  /* 0x00000019001f7306 */ /* 0x000ea20000209400 */
[----:B------:R-:W-:Y:S01]  /*0b40*/  IABS R47, R57 ;  /* 0x00000039002f7213 */ /* 0x000fe20000000000 */
[----:B------:R-:W-:Y:S01]  /*0b50*/  IMAD.SHL.U32 R67, R67, 0x8, RZ ;  /* 0x0000000843437824 */ /* 0x000fe200078e00ff */
[----:B------:R-:W-:-:S02]  /*0b60*/  IABS R49, R56 ;  /* 0x0000003800317213 */ /* 0x000fc40000000000 */
[----:B------:R-:W-:Y:S02]  /*0b70*/  IABS R51, R23 ;  /* 0x0000001700337213 */ /* 0x000fe40000000000 */
[----:B------:R-:W-:Y:S01]  /*0b80*/  IABS R53, R22 ;  /* 0x0000001600357213 */ /* 0x000fe20000000000 */
[----:B0-----:R-:W0:Y:S01]  /*0b90*/  MUFU.RCP R30, R30 ;  /* 0x0000001e001e7308 */ /* 0x001e220000001000 */
[----:B------:R-:W-:Y:S02]  /*0ba0*/  IABS R55, R21 ;  /* 0x0000001500377213 */ /* 0x000fe40000000000 */
[----:B------:R-:W-:Y:S02]  /*0bb0*/  IABS R69, R20 ;  /* 0x0000001400457213 */ /* 0x000fe40000000000 */
[----:B------:R-:W-:Y:S02]  /*0bc0*/  IABS R101, R19 ;  /* 0x0000001300657213 */ /* 0x000fe40000000000 */
[----:B------:R-:W-:Y:S01]  /*0bd0*/  IABS R103, R18 ;  /* 0x0000001200677213 */ /* 0x000fe20000000000 */
[----:B--2---:R-:W2:Y:S01]  /*0be0*/  MUFU.RCP R31, R31 ;  /* 0x0000001f001f7308 */ /* 0x004ea20000001000 */
[----:B------:R-:W-:Y:S01]  /*0bf0*/  IABS R105, R17 ;  /* 0x0000001100697213 */ /* 0x000fe20000000000 */
[----:B-1----:R-:W-:Y:S01]  /*0c00*/  IMAD R179, R179, R140, RZ ;  /* 0x0000008cb3b37224 */ /* 0x002fe200078e02ff */
[----:B------:R-:W-:Y:S01]  /*0c10*/  IABS R107, R16 ;  /* 0x00000010006b7213 */ /* 0x000fe20000000000 */
[-C--:B------:R-:W-:Y:S01]  /*0c20*/  IMAD R181, R181, R140.reuse, RZ ;  /* 0x0000008cb5b57224 */ /* 0x080fe200078e02ff */
[----:B------:R-:W-:Y:S01]  /*0c30*/  IABS R109, R15 ;  /* 0x0000000f006d7213 */ /* 0x000fe20000000000 */
[----:B------:R-:W-:Y:S01]  /*0c40*/  IMAD R99, R99, R140, RZ ;  /* 0x0000008c63637224 */ /* 0x000fe200078e02ff */
[----:B------:R-:W-:Y:S01]  /*0c50*/  IABS R111, R14 ;  /* 0x0000000e006f7213 */ /* 0x000fe20000000000 */
[----:B------:R-:W-:Y:S01]  /*0c60*/  IMAD R98, R98, R140, RZ ;  /* 0x0000008c62627224 */ /* 0x000fe200078e02ff */
[----:B------:R-:W-:Y:S01]  /*0c70*/  IABS R113, R13 ;  /* 0x0000000d00717213 */ /* 0x000fe20000000000 */
[----:B0-----:R-:W-:Y:S01]  /*0c80*/  VIADD R26, R30, 0xffffffe ;  /* 0x0ffffffe1e1a7836 */ /* 0x001fe20000000000 */
[----:B------:R-:W-:Y:S01]  /*0c90*/  IABS R115, R12 ;  /* 0x0000000c00737213 */ /* 0x000fe20000000000 */
[----:B------:R-:W-:Y:S01]  /*0ca0*/  IMAD R97, R97, R140, RZ ;  /* 0x0000008c61617224 */ /* 0x000fe200078e02ff */
[----:B------:R-:W-:Y:S01]  /*0cb0*/  IABS R117, R11 ;  /* 0x0000000b00757213 */ /* 0x000fe20000000000 */
[----:B------:R0:W1:Y:S01]  /*0cc0*/  F2I.FTZ.U32.TRUNC.NTZ R27, R26 ;  /* 0x0000001a001b7305 */ /* 0x000062000021f000 */
[----:B------:R-:W-:Y:S01]  /*0cd0*/  IABS R119, R10 ;  /* 0x0000000a00777213 */ /* 0x000fe20000000000 */
[----:B------:R-:W-:Y:S01]  /*0ce0*/  IMAD R96, R96, R140, RZ ;  /* 0x0000008c60607224 */ /* 0x000fe200078e02ff */
[----:B------:R-:W-:Y:S01]  /*0cf0*/  IABS R133, R2 ;  /* 0x0000000200857213 */ /* 0x000fe20000000000 */
[----:B--2---:R-:W-:Y:S01]  /*0d00*/  VIADD R28, R31, 0xffffffe ;  /* 0x0ffffffe1f1c7836 */ /* 0x004fe20000000000 */
[----:B------:R-:W-:Y:S01]  /*0d10*/  IABS R31, R65 ;  /* 0x00000041001f7213 */ /* 0x000fe20000000000 */
[----:B------:R-:W-:Y:S01]  /*0d20*/  IMAD R95, R95, R140, RZ ;  /* 0x0000008c5f5f7224 */ /* 0x000fe200078e02ff */
[----:B------:R-:W-:Y:S01]  /*0d30*/  IABS R121, R9 ;  /* 0x0000000900797213 */ /* 0x000fe20000000000 */
[----:B------:R2:W3:Y:S01]  /*0d40*/  F2I.FTZ.U32.TRUNC.NTZ R29, R28 ;  /* 0x0000001c001d7305 */ /* 0x0004e2000021f000 */
[----:B0-----:R-:W-:Y:S01]  /*0d50*/  IMAD.MOV.U32 R26, RZ, RZ, RZ ;  /* 0x000000ffff1a7224 */ /* 0x001fe200078e00ff */
[----:B------:R-:W-:Y:S01]  /*0d60*/  IABS R123, R8 ;  /* 0x00000008007b7213 */ /* 0x000fe20000000000 */
[-C--:B------:R-:W-:Y:S01]  /*0d70*/  IMAD R94, R94, R140.reuse, RZ ;  /* 0x0000008c5e5e7224 */ /* 0x080fe200078e02ff */
[----:B------:R-:W-:Y:S01]  /*0d80*/  IABS R125, R7 ;  /* 0x00000007007d7213 */ /* 0x000fe20000000000 */
[----:B------:R-:W-:Y:S01]  /*0d90*/  IMAD R93, R93, R140, RZ ;  /* 0x0000008c5d5d7224 */ /* 0x000fe200078e02ff */
[----:B------:R-:W-:Y:S01]  /*0da0*/  IABS R127, R6 ;  /* 0x00000006007f7213 */ /* 0x000fe20000000000 */
[----:B-1----:R-:W-:Y:S01]  /*0db0*/  IMAD.MOV R33, RZ, RZ, -R27 ;  /* 0x000000ffff217224 */ /* 0x002fe200078e0a1b */
[----:B------:R-:W-:Y:S01]  /*0dc0*/  IABS R129, R5 ;  /* 0x0000000500817213 */ /* 0x000fe20000000000 */
[----:B--2---:R-:W-:Y:S01]  /*0dd0*/  IMAD.MOV.U32 R28, RZ, RZ, RZ ;  /* 0x000000ffff1c7224 */ /* 0x004fe200078e00ff */
[----:B------:R-:W-:Y:S01]  /*0de0*/  IABS R131, R4 ;  /* 0x0000000400837213 */ /* 0x000fe20000000000 */
[----:B------:R-:W-:Y:S01]  /*0df0*/  IMAD R33, R33, R24, RZ ;  /* 0x0000001821217224 */ /* 0x000fe200078e02ff */
[----:B------:R-:W-:Y:S01]  /*0e00*/  IABS R135, R3 ;  /* 0x0000000300877213 */ /* 0x000fe20000000000 */
[----:B------:R-:W-:-:S02]  /*0e10*/  IMAD R92, R92, R140, RZ ;  /* 0x0000008c5c5c7224 */ /* 0x000fc400078e02ff */
[----:B---3--:R-:W-:Y:S02]  /*0e20*/  IMAD.MOV R32, RZ, RZ, -R29 ;  /* 0x000000ffff207224 */ /* 0x008fe400078e0a1d */
[----:B------:R-:W-:Y:S01]  /*0e30*/  IMAD.HI.U32 R26, R27, R33, R26 ;  /* 0x000000211b1a7227 */ /* 0x000fe200078e001a */
[----:B------:R-:W-:-:S03]  /*0e40*/  IABS R33, R64 ;  /* 0x0000004000217213 */ /* 0x000fc60000000000 */
[----:B------:R-:W-:Y:S02]  /*0e50*/  IMAD R37, R32, R25, RZ ;  /* 0x0000001920257224 */ /* 0x000fe400078e02ff */
[----:B------:R-:W-:-:S04]  /*0e60*/  IMAD.HI.U32 R27, R26, R31, RZ ;  /* 0x0000001f1a1b7227 */ /* 0x000fc800078e00ff */
[----:B------:R-:W-:Y:S01]  /*0e70*/  IMAD.HI.U32 R38, R29, R37, R28 ;  /* 0x000000251d267227 */ /* 0x000fe200078e001c */
[----:B------:R-:W-:-:S03]  /*0e80*/  IABS R37, R63 ;  /* 0x0000003f00257213 */ /* 0x000fc60000000000 */
[----:B------:R-:W-:Y:S02]  /*0e90*/  IMAD.MOV R27, RZ, RZ, -R27 ;  /* 0x000000ffff1b7224 */ /* 0x000fe400078e0a1b */
[----:B------:R-:W-:-:S04]  /*0ea0*/  IMAD.HI.U32 R29, R26, R37, RZ ;  /* 0x000000251a1d7227 */ /* 0x000fc800078e00ff */
[----:B------:R-:W-:Y:S02]  /*0eb0*/  IMAD R27, R24, R27, R31 ;  /* 0x0000001b181b7224 */ /* 0x000fe400078e021f */
[----:B------:R-:W-:-:S03]  /*0ec0*/  IMAD.HI.U32 R28, R26, R33, RZ ;  /* 0x000000211a1c7227 */ /* 0x000fc600078e00ff */
[----:B------:R-:W-:Y:S01]  /*0ed0*/  ISETP.GT.U32.AND P0, PT, R24, R27, PT ;  /* 0x0000001b1800720c */ /* 0x000fe20003f04070 */
[----:B------:R-:W-:-:S04]  /*0ee0*/  IMAD.HI.U32 R31, R26, R41, RZ ;  /* 0x000000291a1f7227 */ /* 0x000fc800078e00ff */
[----:B------:R-:W-:Y:S02]  /*0ef0*/  IMAD.MOV R32, RZ, RZ, -R29 ;  /* 0x000000ffff207224 */ /* 0x000fe400078e0a1d */
[----:B------:R-:W-:-:S04]  /*0f00*/  IMAD.HI.U32 R30, R26, R39, RZ ;  /* 0x000000271a1e7227 */ /* 0x000fc800078e00ff */
[----:B------:R-:W-:Y:S02]  /*0f10*/  IMAD.MOV R28, RZ, RZ, -R28 ;  /* 0x000000ffff1c7224 */ /* 0x000fe400078e0a1c */
[----:B------:R-:W-:Y:S02]  /*0f20*/  IMAD.MOV R36, RZ, RZ, -R31 ;  /* 0x000000ffff247224 */ /* 0x000fe400078e0a1f */
[C---:B------:R-:W-:Y:S02]  /*0f30*/  IMAD R31, R24.reuse, R32, R37 ;  /* 0x00000020181f7224 */ /* 0x040fe400078e0225 */
[----:B------:R-:W-:Y:S02]  /*0f40*/  IMAD.MOV R30, RZ, RZ, -R30 ;  /* 0x000000ffff1e7224 */ /* 0x000fe400078e0a1e */
[C---:B------:R-:W-:Y:S01]  /*0f50*/  IMAD R29, R24.reuse, R28, R33 ;  /* 0x0000001c181d7224 */ /* 0x040fe200078e0221 */
[C---:B------:R-:W-:Y:S01]  /*0f60*/  ISETP.GT.U32.AND P1, PT, R24.reuse, R31, PT ;  /* 0x0000001f1800720c */ /* 0x040fe20003f24070 */
[----:B------:R-:W-:Y:S01]  /*0f70*/  IMAD R37, R24, R36, R41 ;  /* 0x0000002418257224 */ /* 0x000fe200078e0229 */
[----:B------:R-:W-:Y:S01]  /*0f80*/  IABS R41, R59 ;  /* 0x0000003b00297213 */ /* 0x000fe20000000000 */
[----:B------:R-:W-:Y:S01]  /*0f90*/  IMAD.HI.U32 R28, R26, R43, RZ ;  /* 0x0000002b1a1c7227 */ /* 0x000fe200078e00ff */
[----:B------:R-:W-:-:S02]  /*0fa0*/  ISETP.GT.U32.AND P5, PT, R24, R29, PT ;  /* 0x0000001d1800720c */ /* 0x000fc40003fa4070 */
[C---:B------:R-:W-:Y:S01]  /*0fb0*/  ISETP.GT.U32.AND P3, PT, R24.reuse, R37, PT ;  /* 0x000000251800720c */ /* 0x040fe20003f64070 */
[----:B------:R-:W-:Y:S02]  /*0fc0*/  IMAD R33, R24, R30, R39 ;  /* 0x0000001e18217224 */ /* 0x000fe400078e0227 */
[----:B------:R-:W-:Y:S02]  /*0fd0*/  IMAD.MOV R39, RZ, RZ, -R28 ;  /* 0x000000ffff277224 */ /* 0x000fe400078e0a1c */
[----:B------:R-:W-:Y:S01]  /*0fe0*/  IMAD.HI.U32 R28, R26, R41, RZ ;  /* 0x000000291a1c7227 */ /* 0x000fe200078e00ff */
[----:B------:R-:W-:-:S03]  /*0ff0*/  ISETP.GT.U32.AND P2, PT, R24, R33, PT ;  /* 0x000000211800720c */ /* 0x000fc60003f44070 */
[----:B------:R-:W-:-:S04]  /*1000*/  IMAD.HI.U32 R30, R26, R45, RZ ;  /* 0x0000002d1a1e7227 */ /* 0x000fc800078e00ff */
[----:B------:R-:W-:-:S04]  /*1010*/  IMAD.HI.U32 R32, R26, R47, RZ ;  /* 0x0000002f1a207227 */ /* 0x000fc800078e00ff */
[----:B------:R-:W-:-:S04]  /*1020*/  IMAD.HI.U32 R36, R26, R49, RZ ;  /* 0x000000311a247227 */ /* 0x000fc800078e00ff */
[----:B------:R-:W-:Y:S02]  /*1030*/  IMAD.MOV R28, RZ, RZ, -R28 ;  /* 0x000000ffff1c7224 */ /* 0x000fe400078e0a1c */
[----:B------:R-:W-:Y:S02]  /*1040*/  IMAD.MOV R30, RZ, RZ, -R30 ;  /* 0x000000ffff1e7224 */ /* 0x000fe400078e0a1e */
[----:B------:R-:W-:Y:S02]  /*1050*/  IMAD.MOV R32, RZ, RZ, -R32 ;  /* 0x000000ffff207224 */ /* 0x000fe400078e0a20 */
[----:B------:R-:W-:Y:S02]  /*1060*/  IMAD.MOV R36, RZ, RZ, -R36 ;  /* 0x000000ffff247224 */ /* 0x000fe400078e0a24 */
[C---:B------:R-:W-:Y:S02]  /*1070*/  IMAD R41, R24.reuse, R28, R41 ;  /* 0x0000001c18297224 */ /* 0x040fe400078e0229 */
[----:B------:R-:W-:-:S02]  /*1080*/  IMAD R39, R24, R39, R43 ;  /* 0x0000002718277224 */ /* 0x000fc400078e022b */
[----:B------:R-:W-:-:S03]  /*1090*/  IMAD.HI.U32 R28, R26, R51, RZ ;  /* 0x000000331a1c7227 */ /* 0x000fc600078e00ff */
[C---:B------:R-:W-:Y:S01]  /*10a0*/  ISETP.GT.U32.AND P4, PT, R24.reuse, R39, PT ;  /* 0x000000271800720c */ /* 0x040fe20003f84070 */
[C---:B------:R-:W-:Y:S02]  /*10b0*/  IMAD R43, R24.reuse, R30, R45 ;  /* 0x0000001e182b7224 */ /* 0x040fe400078e022d */
[C---:B------:R-:W-:Y:S02]  /*10c0*/  IMAD R45, R24.reuse, R32, R47 ;  /* 0x00000020182d7224 */ /* 0x040fe400078e022f */
[----:B------:R-:W-:Y:S02]  /*10d0*/  IMAD R47, R24, R36, R49 ;  /* 0x00000024182f7224 */ /* 0x000fe400078e0231 */
[----:B------:R-:W-:Y:S02]  /*10e0*/  IMAD.MOV R49, RZ, RZ, -R28 ;  /* 0x000000ffff317224 */ /* 0x000fe400078e0a1c */
[----:B------:R-:W-:-:S04]  /*10f0*/  IMAD.HI.U32 R28, R26, R53, RZ ;  /* 0x000000351a1c7227 */ /* 0x000fc800078e00ff */
[----:B------:R-:W-:-:S04]  /*1100*/  IMAD.HI.U32 R30, R26, R55, RZ ;  /* 0x000000371a1e7227 */ /* 0x000fc800078e00ff */
[----:B------:R-:W-:-:S04]  /*1110*/  IMAD.HI.U32 R32, R26, R69, RZ ;  /* 0x000000451a207227 */ /* 0x000fc800078e00ff */
[----:B------:R-:W-:-:S04]  /*1120*/  IMAD.HI.U32 R36, R26, R101, RZ ;  /* 0x000000651a247227 */ /* 0x000fc800078e00ff */
[----:B------:R-:W-:Y:S02]  /*1130*/  IMAD.MOV R28, RZ, RZ, -R28 ;  /* 0x000000ffff1c7224 */ /* 0x000fe400078e0a1c */
[----:B------:R-:W-:Y:S02]  /*1140*/  IMAD.MOV R30, RZ, RZ, -R30 ;  /* 0x000000ffff1e7224 */ /* 0x000fe400078e0a1e */
[C---:B------:R-:W-:Y:S02]  /*1150*/  IMAD R49, R24.reuse, R49, R51 ;  /* 0x0000003118317224 */ /* 0x040fe400078e0233 */
[----:B------:R-:W-:Y:S02]  /*1160*/  IMAD.MOV R32, RZ, RZ, -R32 ;  /* 0x000000ffff207224 */ /* 0x000fe400078e0a20 */
[----:B------:R-:W-:Y:S02]  /*1170*/  IMAD.MOV R36, RZ, RZ, -R36 ;  /* 0x000000ffff247224 */ /* 0x000fe400078e0a24 */
[----:B------:R-:W-:-:S02]  /*1180*/  IMAD R51, R24, R28, R53 ;  /* 0x0000001c18337224 */ /* 0x000fc400078e0235 */
[----:B------:R-:W-:-:S04]  /*1190*/  IMAD.HI.U32 R28, R26, R103, RZ ;  /* 0x000000671a1c7227 */ /* 0x000fc800078e00ff */
        /* <DEDUP_REMOVED lines=22> */
[----:B------:R-:W-:Y:S02]  /*1300*/  IMAD.MOV R28, RZ, RZ, -R28 ;  /* 0x000000ffff1c7224 */ /* 0x000fe400078e0a1c */
[----:B------:R-:W-:Y:S02]  /*1310*/  IMAD.MOV R30, RZ, RZ, -R30 ;  /* 0x000000ffff1e7224 */ /* 0x000fe400078e0a1e */
[----:B------:R-:W-:Y:S02]  /*1320*/  IMAD.MOV R32, RZ, RZ, -R32 ;  /* 0x000000ffff207224 */ /* 0x000fe400078e0a20 */
[C---:B------:R-:W-:Y:S02]  /*1330*/  IMAD R111, R24.reuse, R111, R113 ;  /* 0x0000006f186f7224 */ /* 0x040fe400078e0271 */
[C---:B------:R-:W-:Y:S02]  /*1340*/  IMAD R113, R24.reuse, R28, R115 ;  /* 0x0000001c18717224 */ /* 0x040fe400078e0273 */
[----:B------:R-:W-:-:S02]  /*1350*/  IMAD R115, R24, R30, R117 ;  /* 0x0000001e18737224 */ /* 0x000fc400078e0275 */
[----:B------:R-:W-:Y:S02]  /*1360*/  IMAD R117, R24, R32, R119 ;  /* 0x0000002018757224 */ /* 0x000fe400078e0277 */
[----:B------:R-:W-:-:S04]  /*1370*/  IMAD.HI.U32 R32, R26, R133, RZ ;  /* 0x000000851a207227 */ /* 0x000fc800078e00ff */
[----:B------:R-:W-:Y:S02]  /*1380*/  IMAD.MOV R32, RZ, RZ, -R32 ;  /* 0x000000ffff207224 */ /* 0x000fe400078e0a20 */
[--C-:B------:R-:W-:Y:S02]  /*1390*/  @!P0 IMAD.IADD R27, R27, 0x1, -R24.reuse ;  /* 0x000000011b1b8824 */ /* 0x100fe400078e0a18 */
[C---:B------:R-:W-:Y:S02]  /*13a0*/  IMAD R133, R24.reuse, R32, R133 ;  /* 0x0000002018857224 */ /* 0x040fe400078e0285 */
[--C-:B------:R-:W-:Y:S01]  /*13b0*/  @!P1 IMAD.IADD R31, R31, 0x1, -R24.reuse ;  /* 0x000000011f1f9824 */ /* 0x100fe200078e0a18 */
[C---:B------:R-:W-:Y:S01]  /*13c0*/  ISETP.GT.U32.AND P1, PT, R24.reuse, R27, PT ;  /* 0x0000001b1800720c */ /* 0x040fe20003f24070 */
[--C-:B------:R-:W-:Y:S01]  /*13d0*/  @!P5 IMAD.IADD R29, R29, 0x1, -R24.reuse ;  /* 0x000000011d1dd824 */ /* 0x100fe200078e0a18 */
[----:B------:R-:W-:Y:S01]  /*13e0*/  ISETP.GT.U32.AND P6, PT, R24, R133, PT ;  /* 0x000000851800720c */ /* 0x000fe20003fc4070 */
[----:B------:R-:W-:-:S02]  /*13f0*/  @!P2 IMAD.IADD R33, R33, 0x1, -R24 ;  /* 0x000000012121a824 */ /* 0x000fc400078e0a18 */
[--C-:B------:R-:W-:Y:S01]  /*1400*/  @!P3 IMAD.IADD R37, R37, 0x1, -R24.reuse ;  /* 0x000000012525b824 */ /* 0x100fe200078e0a18 */
[C---:B------:R-:W-:Y:S01]  /*1410*/  ISETP.GT.U32.AND P2, PT, R24.reuse, R29, PT ;  /* 0x0000001d1800720c */ /* 0x040fe20003f44070 */
[--C-:B------:R-:W-:Y:S01]  /*1420*/  @!P4 IMAD.IADD R39, R39, 0x1, -R24.reuse ;  /* 0x000000012727c824 */ /* 0x100fe200078e0a18 */
[----:B------:R-:W-:Y:S01]  /*1430*/  ISETP.GT.U32.AND P3, PT, R24, R31, PT ;  /* 0x0000001f1800720c */ /* 0x000fe20003f64070 */
[----:B------:R-:W-:Y:S01]  /*1440*/  IMAD.HI.U32 R36, R26, R121, RZ ;  /* 0x000000791a247227 */ /* 0x000fe200078e00ff */
[C---:B------:R-:W-:Y:S02]  /*1450*/  ISETP.GT.U32.AND P4, PT, R24.reuse, R33, PT ;  /* 0x000000211800720c */ /* 0x040fe40003f84070 */
[C---:B------:R-:W-:Y:S01]  /*1460*/  ISETP.GT.U32.AND P5, PT, R24.reuse, R37, PT ;  /* 0x000000251800720c */ /* 0x040fe20003fa4070 */
[--C-:B------:R-:W-:Y:S01]  /*1470*/  @!P1 IMAD.IADD R27, R27, 0x1, -R24.reuse ;  /* 0x000000011b1b9824 */ /* 0x100fe200078e0a18 */
[C---:B------:R-:W-:Y:S01]  /*1480*/  ISETP.GT.U32.AND P1, PT, R24.reuse, R43, PT ;  /* 0x0000002b1800720c */ /* 0x040fe20003f24070 */
[----:B------:R-:W-:Y:S01]  /*1490*/  @!P6 IMAD.IADD R133, R133, 0x1, -R24 ;  /* 0x000000018585e824 */ /* 0x000fe200078e0a18 */
[----:B------:R-:W-:Y:S01]  /*14a0*/  ISETP.GT.U32.AND P6, PT, R24, R39, PT ;  /* 0x000000271800720c */ /* 0x000fe20003fc4070 */
[----:B------:R-:W-:-:S02]  /*14b0*/  IMAD.MOV R36, RZ, RZ, -R36 ;  /* 0x000000ffff247224 */ /* 0x000fc400078e0a24 */
[--C-:B------:R-:W-:Y:S01]  /*14c0*/  @!P2 IMAD.IADD R29, R29, 0x1, -R24.reuse ;  /* 0x000000011d1da824 */ /* 0x100fe200078e0a18 */
[C---:B------:R-:W-:Y:S01]  /*14d0*/  ISETP.GT.U32.AND P0, PT, R24.reuse, R133, PT ;  /* 0x000000851800720c */ /* 0x040fe20003f04070 */
        /* <DEDUP_REMOVED lines=8> */
[----:B------:R-:W-:Y:S01]  /*1560*/  @!P6 IMAD.IADD R39, R39, 0x1, -R24 ;  /* 0x000000012727e824 */ /* 0x000fe200078e0a18 */
[----:B------:R-:W-:Y:S01]  /*1570*/  ISETP.GT.U32.AND P5, PT, R24, R51, PT ;  /* 0x000000331800720c */ /* 0x000fe20003fa4070 */
[----:B------:R-:W-:Y:S01]  /*1580*/  IMAD.HI.U32 R28, R26, R123, RZ ;  /* 0x0000007b1a1c7227 */ /* 0x000fe200078e00ff */
[----:B------:R-:W-:-:S03]  /*1590*/  ISETP.GT.U32.AND P6, PT, R24, R53, PT ;  /* 0x000000351800720c */ /* 0x000fc60003fc4070 */
        /* <DEDUP_REMOVED lines=16> */
[C---:B------:R-:W-:Y:S01]  /*16a0*/  ISETP.GT.U32.AND P2, PT, R24.reuse, R47, PT ;  /* 0x0000002f1800720c */ /* 0x040fe20003f44070 */
[--C-:B------:R-:W-:Y:S01]  /*16b0*/  @!P3 IMAD.IADD R103, R103, 0x1, -R24.reuse ;  /* 0x000000016767b824 */ /* 0x100fe200078e0a18 */
[C---:B------:R-:W-:Y:S01]  /*16c0*/  ISETP.GT.U32.AND P6, PT, R24.reuse, R41, PT ;  /* 0x000000291800720c */ /* 0x040fe20003fc4070 */
[----:B------:R-:W-:Y:S01]  /*16d0*/  @!P4 IMAD.IADD R105, R105, 0x1, -R24 ;  /* 0x000000016969c824 */ /* 0x000fe200078e0a18 */
[C---:B------:R-:W-:Y:S01]  /*16e0*/  ISETP.GT.U32.AND P3, PT, R24.reuse, R49, PT ;  /* 0x000000311800720c */ /* 0x040fe20003f64070 */
[C---:B------:R-:W-:Y:S01]  /*16f0*/  IMAD R119, R24.reuse, R36, R121 ;  /* 0x0000002418777224 */ /* 0x040fe200078e0279 */
[----:B------:R-:W-:Y:S01]  /*1700*/  ISETP.GT.U32.AND P4, PT, R24, R51, PT ;  /* 0x000000331800720c */ /* 0x000fe20003f84070 */
[----:B------:R-:W-:-:S02]  /*1710*/  IMAD.MOV R121, RZ, RZ, -R28 ;  /* 0x000000ffff797224 */ /* 0x000fc400078e0a1c */
[----:B------:R-:W-:-:S04]  /*1720*/  IMAD.HI.U32 R28, R26, R125, RZ ;  /* 0x0000007d1a1c7227 */ /* 0x000fc800078e00ff */
[--C-:B------:R-:W-:Y:S01]  /*1730*/  @!P0 IMAD.IADD R55, R55, 0x1, -R24.reuse ;  /* 0x0000000137378824 */ /* 0x100fe200078e0a18 */
[C---:B------:R-:W-:Y:S01]  /*1740*/  ISETP.GT.U32.AND P0, PT, R24.reuse, R43, PT ;  /* 0x0000002b1800720c */ /* 0x040fe20003f04070 */
[C---:B------:R-:W-:Y:S02]  /*1750*/  IMAD R121, R24.reuse, R121, R123 ;  /* 0x0000007918797224 */ /* 0x040fe400078e027b */
[----:B------:R-:W-:Y:S01]  /*1760*/  @!P1 IMAD.IADD R45, R45, 0x1, -R24 ;  /* 0x000000012d2d9824 */ /* 0x000fe200078e0a18 */
[----:B------:R-:W-:Y:S01]  /*1770*/  ISETP.GT.U32.AND P1, PT, R24, R69, PT ;  /* 0x000000451800720c */ /* 0x000fe20003f24070 */
[----:B------:R-:W-:-:S04]  /*1780*/  IMAD.HI.U32 R30, R26, R127, RZ ;  /* 0x0000007f1a1e7227 */ /* 0x000fc800078e00ff */
[----:B------:R-:W-:Y:S02]  /*1790*/  IMAD.MOV R123, RZ, RZ, -R28 ;  /* 0x000000ffff7b7224 */ /* 0x000fe400078e0a1c */
[----:B------:R-:W-:-:S04]  /*17a0*/  IMAD.HI.U32 R28, R26, R129, RZ ;  /* 0x000000811a1c7227 */ /* 0x000fc800078e00ff */
[----:B------:R-:W-:Y:S01]  /*17b0*/  @!P0 IMAD.IADD R43, R43, 0x1, -R24 ;  /* 0x000000012b2b8824 */ /* 0x000fe200078e0a18 */
[C---:B------:R-:W-:Y:S01]  /*17c0*/  ISETP.GT.U32.AND P0, PT, R24.reuse, R55, PT ;  /* 0x000000371800720c */ /* 0x040fe20003f04070 */
[----:B------:R-:W-:Y:S02]  /*17d0*/  IMAD.MOV R30, RZ, RZ, -R30 ;  /* 0x000000ffff1e7224 */ /* 0x000fe400078e0a1e */
[--C-:B------:R-:W-:Y:S02]  /*17e0*/  @!P5 IMAD.IADD R107, R107, 0x1, -R24.reuse ;  /* 0x000000016b6bd824 */ /* 0x100fe400078e0a18 */
[----:B------:R-:W-:Y:S01]  /*17f0*/  @!P6 IMAD.IADD R41, R41, 0x1, -R24 ;  /* 0x000000012929e824 */ /* 0x000fe200078e0a18 */
[C---:B------:R-:W-:Y:S01]  /*1800*/  ISETP.GT.U32.AND P6, PT, R24.reuse, R53, PT ;  /* 0x000000351800720c */ /* 0x040fe20003fc4070 */
[----:B------:R-:W-:Y:S01]  /*1810*/  IMAD.MOV R28, RZ, RZ, -R28 ;  /* 0x000000ffff1c7224 */ /* 0x000fe200078e0a1c */
[C---:B------:R-:W-:Y:S01]  /*1820*/  ISETP.GT.U32.AND P5, PT, R24.reuse, R107, PT ;  /* 0x0000006b1800720c */ /* 0x040fe20003fa4070 */
[----:B------:R-:W-:-:S02]  /*1830*/  IMAD R123, R24, R123, R125 ;  /* 0x0000007b187b7224 */ /* 0x000fc400078e027d */
[--C-:B------:R-:W-:Y:S01]  /*1840*/  @!P2 IMAD.IADD R47, R47, 0x1, -R24.reuse ;  /* 0x000000012f2fa824 */ /* 0x100fe200078e0a18 */
[C---:B------:R-:W-:Y:S01]  /*1850*/  ISETP.GT.U32.AND P2, PT, R24.reuse, R101, PT ;  /* 0x000000651800720c */ /* 0x040fe20003f44070 */
[--C-:B------:R-:W-:Y:S01]  /*1860*/  @!P3 IMAD.IADD R49, R49, 0x1, -R24.reuse ;  /* 0x000000013131b824 */ /* 0x100fe200078e0a18 */
[C---:B------:R-:W-:Y:S01]  /*1870*/  ISETP.GT.U32.AND P3, PT, R24.reuse, R103, PT ;  /* 0x000000671800720c */ /* 0x040fe20003f64070 */
[----:B------:R-:W-:Y:S01]  /*1880*/  @!P4 IMAD.IADD R51, R51, 0x1, -R24 ;  /* 0x000000013333c824 */ /* 0x000fe200078e0a18 */
[C---:B------:R-:W-:Y:S01]  /*1890*/  ISETP.GT.U32.AND P4, PT, R24.reuse, R105, PT ;  /* 0x000000691800720c */ /* 0x040fe20003f84070 */
[C---:B------:R-:W-:Y:S01]  /*18a0*/  IMAD R125, R24.reuse, R30, R127 ;  /* 0x0000001e187d7224 */ /* 0x040fe200078e027f */
[----:B------:R-:W-:Y:S01]  /*18b0*/  IABS R30, R66 ;  /* 0x00000042001e7213 */ /* 0x000fe20000000000 */
[----:B------:R-:W-:Y:S02]  /*18c0*/  IMAD R127, R24, R28, R129 ;  /* 0x0000001c187f7224 */ /* 0x000fe400078e0281 */
[----:B------:R-:W-:-:S04]  /*18d0*/  IMAD.HI.U32 R28, R26, R131, RZ ;  /* 0x000000831a1c7227 */ /* 0x000fc800078e00ff */
[----:B------:R-:W-:Y:S01]  /*18e0*/  @!P1 IMAD.IADD R69, R69, 0x1, -R24 ;  /* 0x0000000145459824 */ /* 0x000fe200078e0a18 */
[C---:B------:R-:W-:Y:S01]  /*18f0*/  ISETP.GT.U32.AND P1, PT, R24.reuse, R113, PT ;  /* 0x000000711800720c */ /* 0x040fe20003f24070 */
[----:B------:R-:W-:Y:S02]  /*1900*/  IMAD.MOV R28, RZ, RZ, -R28 ;  /* 0x000000ffff1c7224 */ /* 0x000fe400078e0a1c */
[--C-:B------:R-:W-:Y:S01]  /*1910*/  @!P0 IMAD.IADD R55, R55, 0x1, -R24.reuse ;  /* 0x0000000137378824 */ /* 0x100fe200078e0a18 */
[C---:B------:R-:W-:Y:S01]  /*1920*/  ISETP.GT.U32.AND P0, PT, R24.reuse, R111, PT ;  /* 0x0000006f1800720c */ /* 0x040fe20003f04070 */
[C---:B------:R-:W-:Y:S02]  /*1930*/  IMAD R129, R24.reuse, R28, R131 ;  /* 0x0000001c18817224 */ /* 0x040fe400078e0283 */
[----:B------:R-:W-:Y:S01]  /*1940*/  @!P6 IMAD.IADD R53, R53, 0x1, -R24 ;  /* 0x000000013535e824 */ /* 0x000fe200078e0a18 */
[----:B------:R-:W-:Y:S01]  /*1950*/  ISETP.GT.U32.AND P6, PT, R24, R109, PT ;  /* 0x0000006d1800720c */ /* 0x000fe20003fc4070 */
[----:B------:R-:W-:-:S02]  /*1960*/  IMAD.MOV.U32 R28, RZ, RZ, R30 ;  /* 0x000000ffff1c7224 */ /* 0x000fc400078e001e */
        /* <DEDUP_REMOVED lines=8> */
[----:B------:R-:W-:-:S04]  /*19f0*/  IMAD.HI.U32 R26, R26, R135, RZ ;  /* 0x000000871a1a7227 */ /* 0x000fc800078e00ff */
[----:B------:R-:W-:-:S04]  /*1a00*/  IMAD.HI.U32 R38, R38, R28, RZ ;  /* 0x0000001c26267227 */ /* 0x000fc800078e00ff */
[----:B------:R-:W-:Y:S02]  /*1a10*/  IMAD.MOV R26, RZ, RZ, -R26 ;  /* 0x000000ffff1a7224 */ /* 0x000fe400078e0a1a */
[----:B------:R-:W-:Y:S02]  /*1a20*/  IMAD.MOV R38, RZ, RZ, -R38 ;  /* 0x000000ffff267224 */ /* 0x000fe400078e0a26 */
[----:B------:R-:W-:Y:S01]  /*1a30*/  @!P1 IMAD.IADD R113, R113, 0x1, -R24 ;  /* 0x0000000171719824 */ /* 0x000fe200078e0a18 */
[C---:B------:R-:W-:Y:S01]  /*1a40*/  ISETP.GT.U32.AND P1, PT, R24.reuse, R127, PT ;  /* 0x0000007f1800720c */ /* 0x040fe20003f24070 */
[C---:B------:R-:W-:Y:S01]  /*1a50*/  IMAD R131, R24.reuse, R26, R135 ;  /* 0x0000001a18837224 */ /* 0x040fe200078e0287 */
[----:B------:R-:W-:Y:S01]  /*1a60*/  SHF.R.S32.HI R26, RZ, 0x1f, R177 ;  /* 0x0000001fff1a7819 */ /* 0x000fe200000114b1 */
[----:B------:R-:W-:Y:S02]  /*1a70*/  IMAD R28, R25, R38, R28 ;  /* 0x00000026191c7224 */ /* 0x000fe400078e021c */
        /* <DEDUP_REMOVED lines=35> */
[----:B------:R-:W-:Y:S01]  /*1cb0*/  ISETP.GT.U32.AND P3, PT, R25, R28, PT ;  /* 0x0000001c1900720c */ /* 0x000fe20003f64070 */
[--C-:B------:R-:W-:Y:S01]  /*1cc0*/  @!P4 IMAD.IADD R121, R121, 0x1, -R24.reuse ;  /* 0x000000017979c824 */ /* 0x100fe200078e0a18 */
[----:B------:R-:W-:Y:S01]  /*1cd0*/  ISETP.GE.AND P4, PT, R65, RZ, PT ;  /* 0x000000ff4100720c */ /* 0x000fe20003f86270 */
[--C-:B------:R-:W-:Y:S01]  /*1ce0*/  @!P5 IMAD.IADD R123, R123, 0x1, -R24.reuse ;  /* 0x000000017b7bd824 */ /* 0x100fe200078e0a18 */
[----:B------:R-:W-:Y:S01]  /*1cf0*/  ISETP.GE.AND P5, PT, R64, RZ, PT ;  /* 0x000000ff4000720c */ /* 0x000fe20003fa6270 */
[--C-:B------:R-:W-:Y:S01]  /*1d00*/  @!P1 IMAD.IADD R127, R127, 0x1, -R24.reuse ;  /* 0x000000017f7f9824 */ /* 0x100fe200078e0a18 */
[----:B------:R-:W-:Y:S01]  /*1d10*/  ISETP.GE.AND P1, PT, R62, RZ, PT ;  /* 0x000000ff3e00720c */ /* 0x000fe20003f26270 */
[--C-:B------:R-:W-:Y:S01]  /*1d20*/  @!P0 IMAD.IADD R125, R125, 0x1, -R24.reuse ;  /* 0x000000017d7d8824 */ /* 0x100fe200078e0a18 */
[----:B------:R-:W-:Y:S01]  /*1d30*/  ISETP.GE.AND P0, PT, R63, RZ, PT ;  /* 0x000000ff3f00720c */ /* 0x000fe20003f06270 */
[--C-:B------:R-:W-:Y:S01]  /*1d40*/  @!P6 IMAD.IADD R131, R131, 0x1, -R24.reuse ;  /* 0x000000018383e824 */ /* 0x100fe200078e0a18 */
[----:B------:R-:W-:Y:S01]  /*1d50*/  ISETP.NE.AND P6, PT, R34, RZ, PT ;  /* 0x000000ff2200720c */ /* 0x000fe20003fc5270 */
[----:B------:R-:W-:Y:S01]  /*1d60*/  @!P2 IMAD.IADD R129, R129, 0x1, -R24 ;  /* 0x000000018181a824 */ /* 0x000fe200078e0a18 */
[----:B------:R-:W-:Y:S01]  /*1d70*/  ISETP.GE.AND P2, PT, R61, RZ, PT ;  /* 0x000000ff3d00720c */ /* 0x000fe20003f46270 */
[----:B------:R-:W-:Y:S01]  /*1d80*/  @!P3 IMAD.IADD R28, R28, 0x1, -R25 ;  /* 0x000000011c1cb824 */ /* 0x000fe200078e0a19 */
[----:B------:R-:W-:Y:S01]  /*1d90*/  ISETP.GE.AND P3, PT, R60, RZ, PT ;  /* 0x000000ff3c00720c */ /* 0x000fe20003f66270 */
[----:B------:R-:W-:Y:S01]  /*1da0*/  @!P4 IMAD.MOV R27, RZ, RZ, -R27 ;  /* 0x000000ffff1bc224 */ /* 0x000fe200078e0a1b */
[----:B------:R-:W-:Y:S01]  /*1db0*/  ISETP.GE.AND P4, PT, R59, RZ, PT ;  /* 0x000000ff3b00720c */ /* 0x000fe20003f86270 */
[----:B------:R-:W-:Y:S01]  /*1dc0*/  @!P5 IMAD.MOV R29, RZ, RZ, -R29 ;  /* 0x000000ffff1dd224 */ /* 0x000fe200078e0a1d */
[----:B------:R-:W-:Y:S01]  /*1dd0*/  ISETP.GE.AND P5, PT, R58, RZ, PT ;  /* 0x000000ff3a00720c */ /* 0x000fe20003fa6270 */
[----:B------:R-:W-:Y:S01]  /*1de0*/  @!P1 IMAD.MOV R33, RZ, RZ, -R33 ;  /* 0x000000ffff219224 */ /* 0x000fe200078e0a21 */
[----:B------:R-:W-:Y:S01]  /*1df0*/  ISETP.GE.AND P1, PT, R56, RZ, PT ;  /* 0x000000ff3800720c */ /* 0x000fe20003f26270 */
[----:B------:R-:W-:Y:S01]  /*1e00*/  @!P0 IMAD.MOV R31, RZ, RZ, -R31 ;  /* 0x000000ffff1f8224 */ /* 0x000fe200078e0a1f */
[----:B------:R-:W-:Y:S01]  /*1e10*/  ISETP.GE.AND P0, PT, R57, RZ, PT ;  /* 0x000000ff3900720c */ /* 0x000fe20003f06270 */
[-C--:B------:R-:W-:Y:S01]  /*1e20*/  IMAD R91, R91, R140.reuse, RZ ;  /* 0x0000008c5b5b7224 */ /* 0x080fe200078e02ff */
[----:B------:R-:W-:Y:S01]  /*1e30*/  LOP3.LUT R24, RZ, R35, RZ, 0x33, !PT ;  /* 0x00000023ff187212 */ /* 0x000fe200078e33ff */
        /* <DEDUP_REMOVED lines=13> */
[----:B------:R-:W-:Y:S01]  /*1f10*/  LEA.HI R177, R26, R177, RZ, 0x6 ;  /* 0x000000b11ab17211 */ /* 0x000fe200078f30ff */
        /* <DEDUP_REMOVED lines=13> */
[----:B------:R-:W-:Y:S01]  /*1ff0*/  SHF.R.S32.HI R177, RZ, 0x6, R177 ;  /* 0x00000006ffb17819 */ /* 0x000fe200000114b1 */
        /* <DEDUP_REMOVED lines=12> */
[----:B------:R-:W-:-:S02]  /*20c0*/  IMAD R88, R88, R140, RZ ;  /* 0x0000008c58587224 */ /* 0x000fc400078e02ff */
        /* <DEDUP_REMOVED lines=9> */
[----:B------:R-:W-:Y:S01]  /*2160*/  ISETP.NE.AND P1, PT, R35, RZ, PT ;  /* 0x000000ff2300720c */ /* 0x000fe20003f25270 */
[----:B------:R-:W-:Y:S01]  /*2170*/  @!P0 IMAD.MOV R123, RZ, RZ, -R123 ;  /* 0x000000ffff7b8224 */ /* 0x000fe200078e0a7b */
[----:B------:R-:W-:Y:S01]  /*2180*/  ISETP.GE.AND P0, PT, R66, RZ, PT ;  /* 0x000000ff4200720c */ /* 0x000fe20003f06270 */
[----:B------:R-:W-:Y:S01]  /*2190*/  IMAD R87, R87, R140, RZ ;  /* 0x0000008c57577224 */ /* 0x000fe200078e02ff */
[C---:B------:R-:W-:Y:S01]  /*21a0*/  SEL R37, R24.reuse, R37, !P1 ;  /* 0x0000002518257207 */ /* 0x040fe20004800000 */
[----:B------:R-:W-:Y:S01]  /*21b0*/  @!P2 IMAD.MOV R127, RZ, RZ, -R127 ;  /* 0x000000ffff7fa224 */ /* 0x000fe200078e0a7f */
[C---:B------:R-:W-:Y:S01]  /*21c0*/  SEL R27, R24.reuse, R27, !P1 ;  /* 0x0000001b181b7207 */ /* 0x040fe20004800000 */
[----:B------:R-:W-:Y:S01]  /*21d0*/  @!P3 IMAD.MOV R129, RZ, RZ, -R129 ;  /* 0x000000ffff81b224 */ /* 0x000fe200078e0a81 */
[C---:B------:R-:W-:Y:S01]  /*21e0*/  SEL R29, R24.reuse, R29, !P1 ;  /* 0x0000001d181d7207 */ /* 0x040fe20004800000 */
[----:B------:R-:W-:Y:S01]  /*21f0*/  @!P4 IMAD.MOV R131, RZ, RZ, -R131 ;  /* 0x000000ffff83c224 */ /* 0x000fe200078e0a83 */
[C---:B------:R-:W-:Y:S01]  /*2200*/  SEL R31, R24.reuse, R31, !P1 ;  /* 0x0000001f181f7207 */ /* 0x040fe20004800000 */
[----:B------:R-:W-:Y:S01]  /*2210*/  @!P5 IMAD.MOV R133, RZ, RZ, -R133 ;  /* 0x000000ffff85d224 */ /* 0x000fe200078e0a85 */
[C---:B------:R-:W-:Y:S01]  /*2220*/  SEL R33, R24.reuse, R33, !P1 ;  /* 0x0000002118217207 */ /* 0x040fe20004800000 */
[----:B------:R-:W-:Y:S01]  /*2230*/  IMAD R37, R37, UR4, RZ ;  /* 0x0000000425257c24 */ /* 0x000fe2000f8e02ff */
        /* <DEDUP_REMOVED lines=52> */
[----:B------:R-:W-:Y:S01]  /*2580*/  SEL R24, R24, R133, !P1 ;  /* 0x0000008518187207 */ /* 0x000fe20004800000 */
[----:B------:R-:W-:Y:S01]  /*2590*/  IMAD R133, R111, UR4, RZ ;  /* 0x000000046f857c24 */ /* 0x000fe2000f8e02ff */
[----:B------:R-:W-:Y:S01]  /*25a0*/  SHF.R.S32.HI R114, RZ, 0x1f, R37 ;  /* 0x0000001fff727819 */ /* 0x000fe20000011425 */
[----:B------:R-:W-:Y:S01]  /*25b0*/  IMAD R163, R129, UR4, RZ ;  /* 0x0000000481a37c24 */ /* 0x000fe2000f8e02ff */
[----:B------:R-:W-:Y:S01]  /*25c0*/  IADD3 R103, P1, R37, UR8, RZ ;  /* 0x0000000825677c10 */ /* 0x000fe2000ff3e0ff */
[----:B------:R-:W-:Y:S01]  /*25d0*/  IMAD R161, R127, UR4, RZ ;  /* 0x000000047fa17c24 */ /* 0x000fe2000f8e02ff */
[----:B------:R-:W-:Y:S01]  /*25e0*/  SHF.R.S32.HI R106, RZ, 0x1f, R27 ;  /* 0x0000001fff6a7819 */ /* 0x000fe2000001141b */
[----:B------:R-:W-:Y:S01]  /*25f0*/  IMAD R165, R131, UR4, RZ ;  /* 0x0000000483a57c24 */ /* 0x000fe2000f8e02ff */
[----:B------:R-:W-:Y:S01]  /*2600*/  IADD3 R68, P5, R27, UR8, RZ ;  /* 0x000000081b447c10 */ /* 0x000fe2000ffbe0ff */
[----:B------:R-:W-:Y:S01]  /*2610*/  IMAD R24, R24, UR4, RZ ;  /* 0x0000000418187c24 */ /* 0x000fe2000f8e02ff */
[----:B------:R-:W-:-:S02]  /*2620*/  SHF.R.S32.HI R108, RZ, 0x1f, R29 ;  /* 0x0000001fff6c7819 */ /* 0x000fc4000001141d */
[----:B------:R-:W-:Y:S02]  /*2630*/  CS2R R36, SRZ ;  /* 0x0000000000247805 */ /* 0x000fe4000001ff00 */
[----:B------:R-:W-:Y:S01]  /*2640*/  IADD3 R100, P4, R29, UR8, RZ ;  /* 0x000000081d647c10 */ /* 0x000fe2000ff9e0ff */
[-C--:B------:R-:W-:Y:S01]  /*2650*/  IMAD R86, R86, R140.reuse, RZ ;  /* 0x0000008c56567224 */ /* 0x080fe200078e02ff */
[----:B------:R-:W-:Y:S01]  /*2660*/  SHF.R.S32.HI R110, RZ, 0x1f, R31 ;  /* 0x0000001fff6e7819 */ /* 0x000fe2000001141f */
[-C--:B------:R-:W-:Y:S01]  /*2670*/  IMAD R85, R85, R140.reuse, RZ ;  /* 0x0000008c55557224 */ /* 0x080fe200078e02ff */
[----:B------:R-:W-:Y:S01]  /*2680*/  IADD3 R101, P3, R31, UR8, RZ ;  /* 0x000000081f657c10 */ /* 0x000fe2000ff7e0ff */
[-C--:B------:R-:W-:Y:S01]  /*2690*/  IMAD R84, R84, R140.reuse, RZ ;  /* 0x0000008c54547224 */ /* 0x080fe200078e02ff */
[----:B------:R-:W-:Y:S01]  /*26a0*/  SHF.R.S32.HI R112, RZ, 0x1f, R33 ;  /* 0x0000001fff707819 */ /* 0x000fe20000011421 */
[-C--:B------:R-:W-:Y:S01]  /*26b0*/  IMAD R83, R83, R140.reuse, RZ ;  /* 0x0000008c53537224 */ /* 0x080fe200078e02ff */
[----:B------:R-:W-:Y:S01]  /*26c0*/  IADD3 R102, P2, R33, UR8, RZ ;  /* 0x0000000821667c10 */ /* 0x000fe2000ff5e0ff */
[----:B------:R-:W-:Y:S01]  /*26d0*/  IMAD R82, R82, R140, RZ ;  /* 0x0000008c52527224 */ /* 0x000fe200078e02ff */
[----:B------:R-:W-:Y:S01]  /*26e0*/  @!P6 LOP3.LUT R28, RZ, R34, RZ, 0x33, !PT ;  /* 0x00000022ff1ce212 */ /* 0x000fe200078e33ff */
[----:B------:R-:W-:Y:S01]  /*26f0*/  IMAD R34, R109, UR4, RZ ;  /* 0x000000046d227c24 */ /* 0x000fe2000f8e02ff */
[----:B------:R-:W-:Y:S01]  /*2700*/  IADD3.X R114, R114, UR9, RZ, P1, !PT ;  /* 0x0000000972727c10 */ /* 0x000fe20008ffe4ff */
[----:B------:R-:W-:Y:S01]  /*2710*/  USHF.R.U32.HI UR4, URZ, 0x4, UR10 ;  /* 0x000000043f047899 */ /* 0x000fe2000801160a */
[----:B------:R-:W-:Y:S01]  /*2720*/  IADD3.X R106, R106, UR9, RZ, P5, !PT ;  /* 0x000000096a6a7c10 */ /* 0x000fe2000affe4ff */
[----:B------:R-:W-:Y:S01]  /*2730*/  IMAD R28, R28, UR5, RZ ;  /* 0x000000051c1c7c24 */ /* 0x000fe2000f8e02ff */
[----:B------:R-:W-:Y:S01]  /*2740*/  IADD3.X R108, R108, UR9, RZ, P4, !PT ;  /* 0x000000096c6c7c10 */ /* 0x000fe2000a7fe4ff */
[----:B------:R-:W-:Y:S01]  /*2750*/  UIADD3 UR5, UR10, 0x1000, URZ ;  /* 0x000010000a057890 */ /* 0x000fe2000fffe03f */
[----:B------:R-:W-:Y:S01]  /*2760*/  IADD3.X R110, R110, UR9, RZ, P3, !PT ;  /* 0x000000096e6e7c10 */ /* 0x000fe20009ffe4ff */
[----:B------:R-:W-:Y:S01]  /*2770*/  USGXT.U32 UR4, UR4, 0xe ;  /* 0x0000000e0404789a */ /* 0x000fe20008000000 */
[----:B------:R-:W-:Y:S01]  /*2780*/  IADD3.X R112, R112, UR9, RZ, P2, !PT ;  /* 0x0000000970707c10 */ /* 0x000fe200097fe4ff */
[----:B------:R-:W-:Y:S01]  /*2790*/  USHF.R.U32.HI UR5, URZ, 0x4, UR5 ;  /* 0x000000043f057899 */ /* 0x000fe20008011605 */
[----:B------:R-:W-:Y:S01]  /*27a0*/  SHF.R.S32.HI R128, RZ, 0x1f, R51 ;  /* 0x0000001fff807819 */ /* 0x000fe20000011433 */
[----:B------:R-:W-:Y:S01]  /*27b0*/  IMAD R81, R81, R140, RZ ;  /* 0x0000008c51517224 */ /* 0x000fe200078e02ff */
[----:B------:R-:W-:-:S02]  /*27c0*/  IADD3 R115, P1, R51, UR8, RZ ;  /* 0x0000000833737c10 */ /* 0x000fc4000ff3e0ff */
[----:B------:R-:W-:Y:S02]  /*27d0*/  CS2R R50, SRZ ;  /* 0x0000000000327805 */ /* 0x000fe4000001ff00 */
[----:B------:R-:W-:Y:S01]  /*27e0*/  SHF.R.S32.HI R116, RZ, 0x1f, R39 ;  /* 0x0000001fff747819 */ /* 0x000fe20000011427 */
[-C--:B------:R-:W-:Y:S01]  /*27f0*/  IMAD R80, R80, R140.reuse, RZ ;  /* 0x0000008c50507224 */ /* 0x080fe200078e02ff */
[----:B------:R-:W-:Y:S02]  /*2800*/  IADD3 R104, P0, R39, UR8, RZ ;  /* 0x0000000827687c10 */ /* 0x000fe4000ff1e0ff */
[----:B------:R-:W-:Y:S02]  /*2810*/  CS2R R38, SRZ ;  /* 0x0000000000267805 */ /* 0x000fe4000001ff00 */
        /* <DEDUP_REMOVED lines=20> */
[----:B------:R-:W-:Y:S01]  /*2960*/  IADD3.X R128, R128, UR9, RZ, P1, !PT ;  /* 0x0000000980807c10 */ /* 0x000fe20008ffe4ff */
[-C--:B------:R-:W-:Y:S01]  /*2970*/  IMAD R74, R74, R140.reuse, RZ ;  /* 0x0000008c4a4a7224 */ /* 0x080fe200078e02ff */
[----:B------:R-:W-:Y:S01]  /*2980*/  IADD3.X R116, R116, UR9, RZ, P0, !PT ;  /* 0x0000000974747c10 */ /* 0x000fe200087fe4ff */
[-C--:B------:R-:W-:Y:S01]  /*2990*/  IMAD R73, R73, R140.reuse, RZ ;  /* 0x0000008c49497224 */ /* 0x080fe200078e02ff */
[----:B------:R-:W-:Y:S01]  /*29a0*/  IADD3.X R118, R118, UR9, RZ, P6, !PT ;  /* 0x0000000976767c10 */ /* 0x000fe2000b7fe4ff */
[-C--:B------:R-:W-:Y:S01]  /*29b0*/  IMAD R72, R72, R140.reuse, RZ ;  /* 0x0000008c48487224 */ /* 0x080fe200078e02ff */
[----:B------:R-:W-:Y:S01]  /*29c0*/  IADD3.X R120, R120, UR9, RZ, P5, !PT ;  /* 0x0000000978787c10 */ /* 0x000fe2000affe4ff */
[-C--:B------:R-:W-:Y:S01]  /*29d0*/  IMAD R71, R71, R140.reuse, RZ ;  /* 0x0000008c47477224 */ /* 0x080fe200078e02ff */
[----:B------:R-:W-:Y:S01]  /*29e0*/  IADD3.X R122, R122, UR9, RZ, P4, !PT ;  /* 0x000000097a7a7c10 */ /* 0x000fe2000a7fe4ff */
[----:B------:R-:W-:Y:S01]  /*29f0*/  IMAD R70, R70, R140, RZ ;  /* 0x0000008c46467224 */ /* 0x000fe200078e02ff */
[----:B------:R-:W-:-:S02]  /*2a00*/  IADD3.X R124, R124, UR9, RZ, P3, !PT ;  /* 0x000000097c7c7c10 */ /* 0x000fc40009ffe4ff */
[----:B------:R-:W-:Y:S02]  /*2a10*/  IADD3.X R126, R126, UR9, RZ, P2, !PT ;  /* 0x000000097e7e7c10 */ /* 0x000fe400097fe4ff */
[----:B------:R-:W-:Y:S02]  /*2a20*/  SHF.R.S32.HI R154, RZ, 0x1f, R32 ;  /* 0x0000001fff9a7819 */ /* 0x000fe40000011420 */
[----:B------:R-:W-:Y:S02]  /*2a30*/  IADD3 R129, P1, R32, UR8, RZ ;  /* 0x0000000820817c10 */ /* 0x000fe4000ff3e0ff */
[----:B------:R-:W-:Y:S02]  /*2a40*/  CS2R R32, SRZ ;  /* 0x0000000000207805 */ /* 0x000fe4000001ff00 */
[----:B------:R-:W-:Y:S02]  /*2a50*/  SHF.R.S32.HI R130, RZ, 0x1f, R53 ;  /* 0x0000001fff827819 */ /* 0x000fe40000011435 */
[----:B------:R-:W-:-:S02]  /*2a60*/  IADD3 R117, P0, R53, UR8, RZ ;  /* 0x0000000835757c10 */ /* 0x000fc4000ff1e0ff */
[----:B------:R-:W-:Y:S02]  /*2a70*/  CS2R R52, SRZ ;  /* 0x0000000000347805 */ /* 0x000fe4000001ff00 */
[----:B------:R-:W-:Y:S02]  /*2a80*/  SHF.R.S32.HI R132, RZ, 0x1f, R55 ;  /* 0x0000001fff847819 */ /* 0x000fe40000011437 */
[----:B------:R-:W-:Y:S02]  /*2a90*/  IADD3 R119, P6, R55, UR8, RZ ;  /* 0x0000000837777c10 */ /* 0x000fe4000ffde0ff */
[----:B------:R-:W-:Y:S02]  /*2aa0*/  CS2R R54, SRZ ;  /* 0x0000000000367805 */ /* 0x000fe4000001ff00 */
[----:B------:R-:W-:Y:S02]  /*2ab0*/  SHF.R.S32.HI R134, RZ, 0x1f, R69 ;  /* 0x0000001fff867819 */ /* 0x000fe40000011445 */
[----:B------:R-:W-:Y:S01]  /*2ac0*/  IADD3 R121, P5, R69, UR8, RZ ;  /* 0x0000000845797c10 */ /* 0x000fe2000ffbe0ff */
[----:B------:R-:W-:Y:S01]  /*2ad0*/  IMAD.SHL.U32 R69, R140, 0x40, RZ ;  /* 0x000000408c457824 */ /* 0x000fe200078e00ff */
[----:B------:R-:W-:-:S02]  /*2ae0*/  SHF.R.S32.HI R136, RZ, 0x1f, R25 ;  /* 0x0000001fff887819 */ /* 0x000fc40000011419 */
[----:B------:R-:W-:Y:S02]  /*2af0*/  IADD3 R123, P4, R25, UR8, RZ ;  /* 0x00000008197b7c10 */ /* 0x000fe4000ff9e0ff */
[----:B------:R-:W-:Y:S02]  /*2b00*/  SHF.R.S32.HI R138, RZ, 0x1f, R26 ;  /* 0x0000001fff8a7819 */ /* 0x000fe4000001141a */
[----:B------:R-:W-:Y:S02]  /*2b10*/  IADD3 R125, P3, R26, UR8, RZ ;  /* 0x000000081a7d7c10 */ /* 0x000fe4000ff7e0ff */
[----:B------:R-:W-:Y:S02]  /*2b20*/  CS2R R26, SRZ ;  /* 0x00000000001a7805 */ /* 0x000fe4000001ff00 */
[----:B------:R-:W-:Y:S02]  /*2b30*/  SHF.R.S32.HI R152, RZ, 0x1f, R30 ;  /* 0x0000001fff987819 */ /* 0x000fe4000001141e */
[----:B------:R-:W-:-:S02]  /*2b40*/  IADD3 R127, P2, R30, UR8, RZ ;  /* 0x000000081e7f7c10 */ /* 0x000fc4000ff5e0ff */
[----:B------:R-:W-:Y:S02]  /*2b50*/  CS2R R30, SRZ ;  /* 0x00000000001e7805 */ /* 0x000fe4000001ff00 */
[----:B------:R-:W-:Y:S02]  /*2b60*/  SHF.R.S32.HI R168, RZ, 0x1f, R155 ;  /* 0x0000001fffa87819 */ /* 0x000fe4000001149b */
[----:B------:R-:W-:Y:S02]  /*2b70*/  IADD3.X R154, R154, UR9, RZ, P1, !PT ;  /* 0x000000099a9a7c10 */ /* 0x000fe40008ffe4ff */
[----:B------:R-:W-:Y:S02]  /*2b80*/  IADD3.X R130, R130, UR9, RZ, P0, !PT ;  /* 0x0000000982827c10 */ /* 0x000fe400087fe4ff */
[----:B------:R-:W-:Y:S02]  /*2b90*/  SHF.R.S32.HI R158, RZ, 0x1f, R133 ;  /* 0x0000001fff9e7819 */ /* 0x000fe40000011485 */
[----:B------:R-:W-:-:S02]  /*2ba0*/  IADD3.X R132, R132, UR9, RZ, P6, !PT ;  /* 0x0000000984847c10 */ /* 0x000fc4000b7fe4ff */
[----:B------:R-:W-:Y:S02]  /*2bb0*/  SHF.R.S32.HI R160, RZ, 0x1f, R135 ;  /* 0x0000001fffa07819 */ /* 0x000fe40000011487 */
[----:B------:R-:W-:Y:S02]  /*2bc0*/  IADD3.X R134, R134, UR9, RZ, P5, !PT ;  /* 0x0000000986867c10 */ /* 0x000fe4000affe4ff */
[----:B------:R-:W-:Y:S02]  /*2bd0*/  SHF.R.S32.HI R162, RZ, 0x1f, R137 ;  /* 0x0000001fffa27819 */ /* 0x000fe40000011489 */
[----:B------:R-:W-:Y:S02]  /*2be0*/  IADD3.X R136, R136, UR9, RZ, P4, !PT ;  /* 0x0000000988887c10 */ /* 0x000fe4000a7fe4ff */
[----:B------:R-:W-:Y:S02]  /*2bf0*/  SHF.R.S32.HI R164, RZ, 0x1f, R139 ;  /* 0x0000001fffa47819 */ /* 0x000fe4000001148b */
[----:B------:R-:W-:-:S02]  /*2c00*/  IADD3.X R138, R138, UR9, RZ, P3, !PT ;  /* 0x000000098a8a7c10 */ /* 0x000fc40009ffe4ff */
[----:B------:R-:W-:Y:S02]  /*2c10*/  SHF.R.S32.HI R166, RZ, 0x1f, R153 ;  /* 0x0000001fffa67819 */ /* 0x000fe40000011499 */
[----:B------:R-:W-:Y:S02]  /*2c20*/  IADD3.X R152, R152, UR9, RZ, P2, !PT ;  /* 0x0000000998987c10 */ /* 0x000fe400097fe4ff */
[----:B------:R-:W-:Y:S02]  /*2c30*/  IADD3 R155, P1, R155, UR8, RZ ;  /* 0x000000089b9b7c10 */ /* 0x000fe4000ff3e0ff */
[----:B------:R-:W-:Y:S02]  /*2c40*/  SHF.R.S32.HI R156, RZ, 0x1f, R34 ;  /* 0x0000001fff9c7819 */ /* 0x000fe40000011422 */
[----:B------:R-:W-:Y:S02]  /*2c50*/  IADD3 R131, P0, R34, UR8, RZ ;  /* 0x0000000822837c10 */ /* 0x000fe4000ff1e0ff */
[----:B------:R-:W-:-:S02]  /*2c60*/  CS2R R34, SRZ ;  /* 0x0000000000227805 */ /* 0x000fc4000001ff00 */
[----:B------:R-:W-:Y:S02]  /*2c70*/  IADD3 R133, P6, R133, UR8, RZ ;  /* 0x0000000885857c10 */ /* 0x000fe4000ffde0ff */
[----:B------:R-:W-:Y:S02]  /*2c80*/  IADD3 R135, P5, R135, UR8, RZ ;  /* 0x0000000887877c10 */ /* 0x000fe4000ffbe0ff */
[----:B------:R-:W-:Y:S02]  /*2c90*/  IADD3 R137, P4, R137, UR8, RZ ;  /* 0x0000000889897c10 */ /* 0x000fe4000ff9e0ff */
[----:B------:R-:W-:Y:S02]  /*2ca0*/  IADD3 R139, P3, R139, UR8, RZ ;  /* 0x000000088b8b7c10 */ /* 0x000fe4000ff7e0ff */
[----:B------:R-:W-:Y:S02]  /*2cb0*/  IADD3 R153, P2, R153, UR8, RZ ;  /* 0x0000000899997c10 */ /* 0x000fe4000ff5e0ff */
        /* <DEDUP_REMOVED lines=9> */
[----:B------:R-:W-:Y:S02]  /*2d50*/  SHF.R.S32.HI R174, RZ, 0x1f, R165 ;  /* 0x0000001fffae7819 */ /* 0x000fe400000114a5 */
[----:B------:R-:W-:Y:S02]  /*2d60*/  IADD3.X R164, R164, UR9, RZ, P3, !PT ;  /* 0x00000009a4a47c10 */ /* 0x000fe40009ffe4ff */
[----:B------:R-:W-:Y:S02]  /*2d70*/  IADD3.X R166, R166, UR9, RZ, P2, !PT ;  /* 0x00000009a6a67c10 */ /* 0x000fe400097fe4ff */
[----:B------:R-:W-:Y:S01]  /*2d80*/  IADD3 R170, P1, R28, UR6, RZ ;  /* 0x000000061caa7c10 */ /* 0x000fe2000ff3e0ff */
[----:B------:R-:W-:Y:S01]  /*2d90*/  ULDC UR6, c[0x0][0x23c] ;  /* 0x00008f0000067ab9 */ /* 0x000fe20000000800 */
[----:B------:R-:W-:Y:S01]  /*2da0*/  IADD3 R157, P0, R157, UR8, RZ ;  /* 0x000000089d9d7c10 */ /* 0x000fe2000ff1e0ff */
[----:B------:R-:W-:Y:S01]  /*2db0*/  USHF.L.U32 UR18, UR6, 0x6, URZ ;  /* 0x0000000606127899 */ /* 0x000fe2000800063f */
[----:B------:R-:W-:Y:S01]  /*2dc0*/  IADD3 R159, P6, R159, UR8, RZ ;  /* 0x000000089f9f7c10 */ /* 0x000fe2000ffde0ff */
[----:B------:R-:W-:Y:S01]  /*2dd0*/  IMAD R178, R178, UR6, RZ ;  /* 0x00000006b2b27c24 */ /* 0x000fe2000f8e02ff */
[----:B------:R-:W-:Y:S01]  /*2de0*/  IADD3 R161, P5, R161, UR8, RZ ;  /* 0x00000008a1a17c10 */ /* 0x000fe2000ffbe0ff */
[----:B------:R-:W-:Y:S01]  /*2df0*/  USGXT.U32 UR6, UR5, 0xe ;  /* 0x0000000e0506789a */ /* 0x000fe20008000000 */
[----:B------:R-:W-:-:S02]  /*2e00*/  IADD3 R163, P4, R163, UR8, RZ ;  /* 0x00000008a3a37c10 */ /* 0x000fc4000ff9e0ff */
[----:B------:R-:W-:Y:S01]  /*2e10*/  IADD3 R165, P3, R165, UR8, RZ ;  /* 0x00000008a5a57c10 */ /* 0x000fe2000ff7e0ff */
[----:B------:R-:W-:Y:S01]  /*2e20*/  UMOV UR5, URZ ;  /* 0x0000003f00057c82 */ /* 0x000fe20008000000 */
[----:B------:R-:W-:Y:S02]  /*2e30*/  SHF.R.S32.HI R175, RZ, 0x1f, R24 ;  /* 0x0000001fffaf7819 */ /* 0x000fe40000011418 */
[----:B------:R-:W-:Y:S02]  /*2e40*/  IADD3 R167, P2, R24, UR8, RZ ;  /* 0x0000000818a77c10 */ /* 0x000fe4000ff5e0ff */
[----:B------:R-:W-:Y:S02]  /*2e50*/  CS2R R24, SRZ ;  /* 0x0000000000187805 */ /* 0x000fe4000001ff00 */
[----:B------:R-:W-:Y:S02]  /*2e60*/  LEA.HI.X.SX32 R176, R28, UR7, 0x1, P1 ;  /* 0x000000071cb07c11 */ /* 0x000fe400088f0eff */
[----:B------:R-:W-:-:S02]  /*2e70*/  CS2R R28, SRZ ;  /* 0x00000000001c7805 */ /* 0x000fc4000001ff00 */
[----:B------:R-:W-:Y:S01]  /*2e80*/  IADD3.X R169, R169, UR9, RZ, P0, !PT ;  /* 0x00000009a9a97c10 */ /* 0x000fe200087fe4ff */
[----:B------:R-:W-:Y:S01]  /*2e90*/  UMOV UR8, 0xfffffffe ;  /* 0xfffffffe00087882 */ /* 0x000fe20000000000 */
[----:B------:R-:W-:Y:S01]  /*2ea0*/  IADD3.X R171, R171, UR9, RZ, P6, !PT ;  /* 0x00000009abab7c10 */ /* 0x000fe2000b7fe4ff */
[----:B------:R-:W-:Y:S01]  /*2eb0*/  UMOV UR7, URZ ;  /* 0x0000003f00077c82 */ /* 0x000fe20008000000 */
[----:B------:R-:W-:Y:S02]  /*2ec0*/  IADD3.X R172, R172, UR9, RZ, P5, !PT ;  /* 0x00000009acac7c10 */ /* 0x000fe4000affe4ff */
[----:B------:R-:W-:Y:S02]  /*2ed0*/  IADD3.X R173, R173, UR9, RZ, P4, !PT ;  /* 0x00000009adad7c10 */ /* 0x000fe4000a7fe4ff */
[----:B------:R-:W-:Y:S02]  /*2ee0*/  IADD3.X R174, R174, UR9, RZ, P3, !PT ;  /* 0x00000009aeae7c10 */ /* 0x000fe40009ffe4ff */
[----:B------:R-:W-:Y:S01]  /*2ef0*/  IADD3.X R175, R175, UR9, RZ, P2, !PT ;  /* 0x00000009afaf7c10 */ /* 0x000fe200097fe4ff */
[----:B------:R-:W-:-:S02]  /*2f00*/  UMOV UR9, 0x7fffffdf ;  /* 0x7fffffdf00097882 */ /* 0x000fc40000000000 */
[----:B------:R-:W-:Y:S02]  /*2f10*/  UIADD3.64 UR12, UR4, -UR8, URZ ;  /* 0x80000008040c7297 */ /* 0x000fe4000fffe03f */
[----:B------:R-:W-:-:S12]  /*2f20*/  UIADD3.64 UR14, UR6, -UR8, URZ ;  /* 0x80000008060e7297 */ /* 0x000fd8000fffe03f */
.L_x_2:
[----:B------:R-:W0:Y:S01]  /*2f30*/  S2R R189, SR_TID.X ;  /* 0x0000000000bd7919 */ /* 0x000e220000002100 */
[CC--:B------:R-:W-:Y:S02]  /*2f40*/  IADD3 R146, P2, R98.reuse, R170.reuse, RZ ;  /* 0x000000aa62927210 */ /* 0x0c0fe40007f5e0ff */
[C---:B------:R-:W-:Y:S02]  /*2f50*/  IADD3 R144, P1, R99.reuse, R170, RZ ;  /* 0x000000aa63907210 */ /* 0x040fe40007f3e0ff */
[-C--:B------:R-:W-:Y:S02]  /*2f60*/  LEA.HI.X.SX32 R147, R98, R176.reuse, 0x1, P2 ;  /* 0x000000b062937211 */ /* 0x080fe400010f0eff */
[----:B------:R-:W-:Y:S02]  /*2f70*/  PRMT R184, RZ, 0x7610, R184 ;  /* 0x00007610ffb87816 */ /* 0x000fe400000000b8 */
[----:B------:R-:W-:Y:S02]  /*2f80*/  PRMT R229, RZ, 0x7610, R229 ;  /* 0x00007610ffe57816 */ /* 0x000fe400000000e5 */
[----:B------:R-:W-:-:S02]  /*2f90*/  LEA.HI.X.SX32 R145, R99, R176, 0x1, P1 ;  /* 0x000000b063917211 */ /* 0x000fc400008f0eff */
[----:B------:R-:W-:Y:S02]  /*2fa0*/  IADD3 R142, P2, R181, R170, RZ ;  /* 0x000000aab58e7210 */ /* 0x000fe40007f5e0ff */
[----:B------:R-:W-:Y:S02]  /*2fb0*/  PRMT R220, RZ, 0x7610, R220 ;  /* 0x00007610ffdc7816 */ /* 0x000fe400000000dc */
[C---:B0-----:R-:W-:Y:S02]  /*2fc0*/  LEA.HI R140, R189.reuse, 0xe, RZ, 0x1a ;  /* 0x0000000ebd8c7811 */ /* 0x041fe400078fd0ff */
[C---:B------:R-:W-:Y:S02]  /*2fd0*/  LEA.HI R141, R189.reuse, 0x1e, RZ, 0x1a ;  /* 0x0000001ebd8d7811 */ /* 0x040fe400078fd0ff */
[----:B------:R-:W-:Y:S02]  /*2fe0*/  ISETP.GE.AND P3, PT, R140, UR11, PT ;  /* 0x0000000b8c007c0c */ /* 0x000fe4000bf66270 */
[----:B------:R-:W-:-:S02]  /*2ff0*/  LEA.HI R140, R189, 0x2e, RZ, 0x1a ;  /* 0x0000002ebd8c7811 */ /* 0x000fc400078fd0ff */
[----:B------:R-:W-:Y:S02]  /*3000*/  ISETP.GE.AND P4, PT, R141, UR11, PT ;  /* 0x0000000b8d007c0c */ /* 0x000fe4000bf86270 */
[----:B------:R-:W-:Y:S02]  /*3010*/  ISETP.GE.AND P0, PT, R140, UR11, PT ;  /* 0x0000000b8c007c0c */ /* 0x000fe4000bf06270 */
[----:B------:R-:W-:Y:S02]  /*3020*/  LEA.HI R140, R189, 0x3e, RZ, 0x1a ;  /* 0x0000003ebd8c7811 */ /* 0x000fe400078fd0ff */
[----:B------:R-:W-:Y:S02]  /*3030*/  SHF.R.U32.HI R204, RZ, 0x6, R189 ;  /* 0x00000006ffcc7819 */ /* 0x000fe400000116bd */
[----:B------:R-:W-:Y:S01]  /*3040*/  ISETP.GE.AND P5, PT, R140, UR11, PT ;  /* 0x0000000b8c007c0c */ /* 0x000fe2000bfa6270 */
[----:B------:R0:W2:Y:S01]  /*3050*/  @!P3 LDG.E.U8 R184, desc[UR16][R146.64] ;  /* 0x0000001092b8b981 */ /* 0x0000a2000c1e1100 */
[----:B------:R-:W-:-:S02]  /*3060*/  IADD3 R140, P1, R179, R170, RZ ;  /* 0x000000aab38c7210 */ /* 0x000fc40007f3e0ff */
[----:B------:R-:W-:Y:S01]  /*3070*/  SGXT.U32 R204, R204, 0x1 ;  /* 0x00000001cccc781a */ /* 0x000fe20000000000 */
[----:B------:R1:W3:Y:S01]  /*3080*/  @!P4 LDG.E.U8 R229, desc[UR16][R144.64] ;  /* 0x0000001090e5c981 */ /* 0x0002e2000c1e1100 */
[-C--:B------:R-:W-:Y:S02]  /*3090*/  LEA.HI.X.SX32 R143, R181, R176.reuse, 0x1, P2 ;  /* 0x000000b0b58f7211 */ /* 0x080fe400010f0eff */
[----:B------:R-:W-:Y:S02]  /*30a0*/  LEA.HI.X.SX32 R141, R179, R176, 0x1, P1 ;  /* 0x000000b0b38d7211 */ /* 0x000fe400008f0eff */
[----:B------:R-:W-:Y:S01]  /*30b0*/  PRMT R208, RZ, 0x7610, R208 ;  /* 0x00007610ffd07816 */ /* 0x000fe200000000d0 */
[----:B------:R4:W5:Y:S01]  /*30c0*/  @!P0 LDG.E.U8 R220, desc[UR16][R142.64] ;  /* 0x000000108edc8981 */ /* 0x000962000c1e1100 */
[C---:B0-----:R-:W-:Y:S02]  /*30d0*/  LOP3.LUT R146, R204.reuse, 0x2, RZ, 0xfc, !PT ;  /* 0x00000002cc927812 */ /* 0x041fe400078efcff */
[----:B------:R-:W-:-:S02]  /*30e0*/  ISETP.GE.AND P1, PT, R204, UR11, PT ;  /* 0x0000000bcc007c0c */ /* 0x000fc4000bf26270 */
[----:B-1----:R-:W-:Y:S01]  /*30f0*/  LOP3.LUT R144, R204, 0x4, RZ, 0xfc, !PT ;  /* 0x00000004cc907812 */ /* 0x002fe200078efcff */
[----:B------:R0:W5:Y:S01]  /*3100*/  @!P5 LDG.E.U8 R208, desc[UR16][R140.64] ;  /* 0x000000108cd0d981 */ /* 0x000162000c1e1100 */
[----:B------:R-:W-:Y:S02]  /*3110*/  ISETP.GE.AND P0, PT, R146, UR11, PT ;  /* 0x0000000b92007c0c */ /* 0x000fe4000bf06270 */
[----:B------:R-:W-:Y:S02]  /*3120*/  LOP3.LUT R145, R204, 0x6, RZ, 0xfc, !PT ;  /* 0x00000006cc917812 */ /* 0x000fe400078efcff */
[----:B------:R-:W-:Y:S02]  /*3130*/  ISETP.GE.AND P2, PT, R144, UR11, PT ;  /* 0x0000000b90007c0c */ /* 0x000fe4000bf46270 */
[----:B------:R-:W-:Y:S02]  /*3140*/  IADD3 R144, P4, R97, R170, RZ ;  /* 0x000000aa61907210 */ /* 0x000fe40007f9e0ff */
[----:B------:R-:W-:-:S02]  /*3150*/  LOP3.LUT R146, R204, 0x8, RZ, 0xfc, !PT ;  /* 0x00000008cc927812 */ /* 0x000fc400078efcff */
[----:B------:R-:W-:Y:S02]  /*3160*/  ISETP.GE.AND P3, PT, R145, UR11, PT ;  /* 0x0000000b91007c0c */ /* 0x000fe4000bf66270 */
[----:B----4-:R-:W-:Y:S02]  /*3170*/  IADD3 R142, P5, R70, R170, RZ ;  /* 0x000000aa468e7210 */ /* 0x010fe40007fbe0ff */
[----:B------:R-:W-:Y:S02]  /*3180*/  PRMT R224, RZ, 0x7610, R224 ;  /* 0x00007610ffe07816 */ /* 0x000fe400000000e0 */
[----:B------:R-:W-:Y:S02]  /*3190*/  LEA.HI.X.SX32 R145, R97, R176, 0x1, P4 ;  /* 0x000000b061917211 */ /* 0x000fe400020f0eff */
[----:B0-----:R-:W-:Y:S02]  /*31a0*/  LOP3.LUT R140, R204, 0xa, RZ, 0xfc, !PT ;  /* 0x0000000acc8c7812 */ /* 0x001fe400078efcff */
[----:B------:R-:W-:Y:S01]  /*31b0*/  ISETP.GE.AND P4, PT, R146, UR11, PT ;  /* 0x0000000b92007c0c */ /* 0x000fe2000bf86270 */
[----:B------:R0:W4:Y:S01]  /*31c0*/  @!P1 LDG.E.U8 R224, desc[UR16][R144.64] ;  /* 0x0000001090e09981 */ /* 0x000122000c1e1100 */
[----:B------:R-:W-:-:S02]  /*31d0*/  PRMT R191, RZ, 0x7610, R191 ;  /* 0x00007610ffbf7816 */ /* 0x000fc400000000bf */
[----:B------:R-:W-:Y:S02]  /*31e0*/  LEA.HI.X.SX32 R143, R70, R176, 0x1, P5 ;  /* 0x000000b0468f7211 */ /* 0x000fe400028f0eff */
[-C--:B------:R-:W-:Y:S02]  /*31f0*/  IADD3 R146, P6, R71, R170.reuse, RZ ;  /* 0x000000aa47927210 */ /* 0x080fe40007fde0ff */
[----:B------:R-:W-:Y:S01]  /*3200*/  ISETP.GE.AND P5, PT, R140, UR11, PT ;  /* 0x0000000b8c007c0c */ /* 0x000fe2000bfa6270 */
[----:B------:R1:W2:Y:S01]  /*3210*/  @!P0 LDG.E.U8 R191, desc[UR16][R142.64] ;  /* 0x000000108ebf8981 */ /* 0x0002a2000c1e1100 */
[----:B------:R-:W-:Y:S02]  /*3220*/  LOP3.LUT R141, R204, 0xc, RZ, 0xfc, !PT ;  /* 0x0000000ccc8d7812 */ /* 0x000fe400078efcff */
[----:B------:R-:W-:Y:S02]  /*3230*/  IADD3 R140, P1, R72, R170, RZ ;  /* 0x000000aa488c7210 */ /* 0x000fe40007f3e0ff */
[----:B------:R-:W-:-:S02]  /*3240*/  PRMT R205, RZ, 0x7610, R205 ;  /* 0x00007610ffcd7816 */ /* 0x000fc400000000cd */
[-C--:B------:R-:W-:Y:S02]  /*3250*/  LEA.HI.X.SX32 R147, R71, R176.reuse, 0x1, P6 ;  /* 0x000000b047937211 */ /* 0x080fe400030f0eff */
[----:B------:R-:W-:Y:S02]  /*3260*/  ISETP.GE.AND P0, PT, R141, UR11, PT ;  /* 0x0000000b8d007c0c */ /* 0x000fe4000bf06270 */
[----:B------:R-:W-:Y:S01]  /*3270*/  PRMT R206, RZ, 0x7610, R206 ;  /* 0x00007610ffce7816 */ /* 0x000fe200000000ce */
[----:B------:R1:W3:Y:S01]  /*3280*/  @!P2 LDG.E.U8 R205, desc[UR16][R146.64] ;  /* 0x0000001092cda981 */ /* 0x0002e2000c1e1100 */
[----:B------:R-:W-:Y:S02]  /*3290*/  LEA.HI.X.SX32 R141, R72, R176, 0x1, P1 ;  /* 0x000000b0488d7211 */ /* 0x000fe400008f0eff */
[-C--:B0-----:R-:W-:Y:S02]  /*32a0*/  IADD3 R144, P2, R73, R170.reuse, RZ ;  /* 0x000000aa49907210 */ /* 0x081fe40007f5e0ff */
[----:B-1----:R-:W-:Y:S01]  /*32b0*/  LOP3.LUT R143, R204, 0x12, RZ, 0xfc, !PT ;  /* 0x00000012cc8f7812 */ /* 0x002fe200078efcff */
[----:B------:R0:W5:Y:S01]  /*32c0*/  @!P3 LDG.E.U8 R206, desc[UR16][R140.64] ;  /* 0x000000108cceb981 */ /* 0x000162000c1e1100 */
[----:B------:R-:W-:-:S02]  /*32d0*/  IADD3 R142, P3, R74, R170, RZ ;  /* 0x000000aa4a8e7210 */ /* 0x000fc40007f7e0ff */
[----:B------:R-:W-:Y:S02]  /*32e0*/  PRMT R230, RZ, 0x7610, R230 ;  /* 0x00007610ffe67816 */ /* 0x000fe400000000e6 */
[-C--:B------:R-:W-:Y:S02]  /*32f0*/  LEA.HI.X.SX32 R145, R73, R176.reuse, 0x1, P2 ;  /* 0x000000b049917211 */ /* 0x080fe400010f0eff */
[----:B------:R-:W-:Y:S02]  /*3300*/  LOP3.LUT R148, R204, 0x10, RZ, 0xfc, !PT ;  /* 0x00000010cc947812 */ /* 0x000fe400078efcff */
[----:B------:R-:W-:Y:S01]  /*3310*/  ISETP.GE.AND P2, PT, R143, UR11, PT ;  /* 0x0000000b8f007c0c */ /* 0x000fe2000bf46270 */
[----:B------:R1:W5:Y:S01]  /*3320*/  @!P4 LDG.E.U8 R230, desc[UR16][R144.64] ;  /* 0x0000001090e6c981 */ /* 0x000362000c1e1100 */
[----:B------:R-:W-:Y:S02]  /*3330*/  PRMT R190, RZ, 0x7610, R190 ;  /* 0x00007610ffbe7816 */ /* 0x000fe400000000be */
[----:B------:R-:W-:-:S02]  /*3340*/  LEA.HI.X.SX32 R143, R74, R176, 0x1, P3 ;  /* 0x000000b04a8f7211 */ /* 0x000fc400018f0eff */
[----:B------:R-:W-:Y:S02]  /*3350*/  ISETP.GE.AND P1, PT, R148, UR11, PT ;  /* 0x0000000b94007c0c */ /* 0x000fe4000bf26270 */
[CC--:B------:R-:W-:Y:S01]  /*3360*/  IADD3 R146, P4, R75.reuse, R170.reuse, RZ ;  /* 0x000000aa4b927210 */ /* 0x0c0fe20007f9e0ff */
[----:B------:R1:W5:Y:S01]  /*3370*/  @!P5 LDG.E.U8 R190, desc[UR16][R142.64] ;  /* 0x000000108ebed981 */ /* 0x000362000c1e1100 */
[----:B0-----:R-:W-:Y:S02]  /*3380*/  LOP3.LUT R141, R204, 0x16, RZ, 0xfc, !PT ;  /* 0x00000016cc8d7812 */ /* 0x001fe400078efcff */
[----:B------:R-:W-:Y:S02]  /*3390*/  IADD3 R140, P5, R76, R170, RZ ;  /* 0x000000aa4c8c7210 */ /* 0x000fe40007fbe0ff */
[----:B------:R-:W-:Y:S02]  /*33a0*/  PRMT R185, RZ, 0x7610, R185 ;  /* 0x00007610ffb97816 */ /* 0x000fe400000000b9 */
[----:B------:R-:W-:-:S02]  /*33b0*/  LEA.HI.X.SX32 R147, R75, R176, 0x1, P4 ;  /* 0x000000b04b937211 */ /* 0x000fc400020f0eff */
[----:B------:R-:W-:Y:S02]  /*33c0*/  LOP3.LUT R148, R204, 0x14, RZ, 0xfc, !PT ;  /* 0x00000014cc947812 */ /* 0x000fe400078efcff */
[----:B------:R-:W-:Y:S01]  /*33d0*/  ISETP.GE.AND P4, PT, R141, UR11, PT ;  /* 0x0000000b8d007c0c */ /* 0x000fe2000bf86270 */
[----:B------:R0:W5:Y:S01]  /*33e0*/  @!P0 LDG.E.U8 R185, desc[UR16][R146.64] ;  /* 0x0000001092b98981 */ /* 0x000162000c1e1100 */
[----:B------:R-:W-:Y:S02]  /*33f0*/  PRMT R198, RZ, 0x7610, R198 ;  /* 0x00007610ffc67816 */ /* 0x000fe400000000c6 */
[----:B------:R-:W-:Y:S02]  /*3400*/  LEA.HI.X.SX32 R141, R76, R176, 0x1, P5 ;  /* 0x000000b04c8d7211 */ /* 0x000fe400028f0eff */
[----:B------:R-:W-:Y:S02]  /*3410*/  ISETP.GE.AND P3, PT, R148, UR11, PT ;  /* 0x0000000b94007c0c */ /* 0x000fe4000bf66270 */
[----:B-1----:R-:W-:Y:S01]  /*3420*/  IADD3 R144, P0, R77, R170, RZ ;  /* 0x000000aa4d907210 */ /* 0x002fe20007f1e0ff */
[----:B------:R1:W5:Y:S01]  /*3430*/  @!P1 LDG.E.U8 R198, desc[UR16][R140.64] ;  /* 0x000000108cc69981 */ /* 0x000362000c1e1100 */
[----:B------:R-:W-:-:S02]  /*3440*/  LOP3.LUT R143, R204, 0x1a, RZ, 0xfc, !PT ;  /* 0x0000001acc8f7812 */ /* 0x000fc400078efcff */
[----:B------:R-:W-:Y:S02]  /*3450*/  IADD3 R142, P1, R78, R170, RZ ;  /* 0x000000aa4e8e7210 */ /* 0x000fe40007f3e0ff */
[----:B------:R-:W-:Y:S02]  /*3460*/  PRMT R180, RZ, 0x7610, R180 ;  /* 0x00007610ffb47816 */ /* 0x000fe400000000b4 */
[----:B------:R-:W-:Y:S02]  /*3470*/  LEA.HI.X.SX32 R145, R77, R176, 0x1, P0 ;  /* 0x000000b04d917211 */ /* 0x000fe400000f0eff */
[----:B------:R-:W-:Y:S02]  /*3480*/  LOP3.LUT R148, R204, 0x18, RZ, 0xfc, !PT ;  /* 0x00000018cc947812 */ /* 0x000fe400078efcff */
[----:B------:R-:W-:Y:S01]  /*3490*/  ISETP.GE.AND P0, PT, R143, UR11, PT ;  /* 0x0000000b8f007c0c */ /* 0x000fe2000bf06270 */
[----:B------:R1:W5:Y:S01]  /*34a0*/  @!P2 LDG.E.U8 R180, desc[UR16][R144.64] ;  /* 0x0000001090b4a981 */ /* 0x000362000c1e1100 */
[----:B------:R-:W-:-:S02]  /*34b0*/  PRMT R234, RZ, 0x7610, R234 ;  /* 0x00007610ffea7816 */ /* 0x000fc400000000ea */
[----:B------:R-:W-:Y:S02]  /*34c0*/  LEA.HI.X.SX32 R143, R78, R176, 0x1, P1 ;  /* 0x000000b04e8f7211 */ /* 0x000fe400008f0eff */
[----:B------:R-:W-:Y:S02]  /*34d0*/  ISETP.GE.AND P5, PT, R148, UR11, PT ;  /* 0x0000000b94007c0c */ /* 0x000fe4000bfa6270 */
[-C--:B0-----:R-:W-:Y:S01]  /*34e0*/  IADD3 R146, P2, R79, R170.reuse, RZ ;  /* 0x000000aa4f927210 */ /* 0x081fe20007f5e0ff */
[----:B------:R0:W5:Y:S01]  /*34f0*/  @!P3 LDG.E.U8 R234, desc[UR16][R142.64] ;  /* 0x000000108eeab981 */ /* 0x000162000c1e1100 */
[C---:B------:R-:W-:Y:S02]  /*3500*/  LOP3.LUT R148, R204.reuse, 0x1c, RZ, 0xfc, !PT ;  /* 0x0000001ccc947812 */ /* 0x040fe400078efcff */
[----:B-1----:R-:W-:Y:S02]  /*3510*/  LOP3.LUT R141, R204, 0x20, RZ, 0xfc, !PT ;  /* 0x00000020cc8d7812 */ /* 0x002fe400078efcff */
[----:B------:R-:W-:-:S02]  /*3520*/  IADD3 R140, P3, R80, R170, RZ ;  /* 0x000000aa508c7210 */ /* 0x000fc40007f7e0ff */
[----:B------:R-:W-:Y:S02]  /*3530*/  PRMT R233, RZ, 0x7610, R233 ;  /* 0x00007610ffe97816 */ /* 0x000fe400000000e9 */
[-C--:B------:R-:W-:Y:S02]  /*3540*/  LEA.HI.X.SX32 R147, R79, R176.reuse, 0x1, P2 ;  /* 0x000000b04f937211 */ /* 0x080fe400010f0eff */
[----:B------:R-:W-:Y:S02]  /*3550*/  ISETP.GE.AND P1, PT, R148, UR11, PT ;  /* 0x0000000b94007c0c */ /* 0x000fe4000bf26270 */
[----:B------:R-:W-:Y:S01]  /*3560*/  ISETP.GE.AND P2, PT, R141, UR11, PT ;  /* 0x0000000b8d007c0c */ /* 0x000fe2000bf46270 */
[----:B------:R1:W5:Y:S01]  /*3570*/  @!P4 LDG.E.U8 R233, desc[UR16][R146.64] ;  /* 0x0000001092e9c981 */ /* 0x000362000c1e1100 */
[----:B------:R-:W-:Y:S02]  /*3580*/  PRMT R221, RZ, 0x7610, R221 ;  /* 0x00007610ffdd7816 */ /* 0x000fe400000000dd */
[----:B------:R-:W-:-:S02]  /*3590*/  LEA.HI.X.SX32 R141, R80, R176, 0x1, P3 ;  /* 0x000000b0508d7211 */ /* 0x000fc400018f0eff */
[CC--:B------:R-:W-:Y:S02]  /*35a0*/  IADD3 R144, P6, R81.reuse, R170.reuse, RZ ;  /* 0x000000aa51907210 */ /* 0x0c0fe40007fde0ff */
[C---:B------:R-:W-:Y:S01]  /*35b0*/  LOP3.LUT R148, R204.reuse, 0x22, RZ, 0xfc, !PT ;  /* 0x00000022cc947812 */ /* 0x040fe200078efcff */
[----:B------:R1:W5:Y:S01]  /*35c0*/  @!P5 LDG.E.U8 R221, desc[UR16][R140.64] ;  /* 0x000000108cddd981 */ /* 0x000362000c1e1100 */
[----:B0-----:R-:W-:Y:S02]  /*35d0*/  LOP3.LUT R143, R204, 0x24, RZ, 0xfc, !PT ;  /* 0x00000024cc8f7812 */ /* 0x001fe400078efcff */
[----:B------:R-:W-:Y:S02]  /*35e0*/  IADD3 R142, P4, R82, R170, RZ ;  /* 0x000000aa528e7210 */ /* 0x000fe40007f9e0ff */
[----:B------:R-:W-:Y:S02]  /*35f0*/  PRMT R232, RZ, 0x7610, R232 ;  /* 0x00007610ffe87816 */ /* 0x000fe400000000e8 */
[----:B------:R-:W-:-:S02]  /*3600*/  LEA.HI.X.SX32 R145, R81, R176, 0x1, P6 ;  /* 0x000000b051917211 */ /* 0x000fc400030f0eff */
[----:B------:R-:W-:Y:S02]  /*3610*/  ISETP.GE.AND P3, PT, R148, UR11, PT ;  /* 0x0000000b94007c0c */ /* 0x000fe4000bf66270 */
[----:B------:R-:W-:Y:S01]  /*3620*/  ISETP.GE.AND P5, PT, R143, UR11, PT ;  /* 0x0000000b8f007c0c */ /* 0x000fe2000bfa6270 */
[----:B------:R0:W5:Y:S01]  /*3630*/  @!P0 LDG.E.U8 R232, desc[UR16][R144.64] ;  /* 0x0000001090e88981 */ /* 0x000162000c1e1100 */
[----:B------:R-:W-:Y:S02]  /*3640*/  PRMT R231, RZ, 0x7610, R231 ;  /* 0x00007610ffe77816 */ /* 0x000fe400000000e7 */
[----:B------:R-:W-:Y:S02]  /*3650*/  LEA.HI.X.SX32 R143, R82, R176, 0x1, P4 ;  /* 0x000000b0528f7211 */ /* 0x000fe400020f0eff */
[-C--:B-1----:R-:W-:Y:S02]  /*3660*/  IADD3 R146, P6, R83, R170.reuse, RZ ;  /* 0x000000aa53927210 */ /* 0x082fe40007fde0ff */
[----:B------:R-:W-:Y:S01]  /*3670*/  LOP3.LUT R141, R204, 0x28, RZ, 0xfc, !PT ;  /* 0x00000028cc8d7812 */ /* 0x000fe200078efcff */
[----:B------:R1:W5:Y:S01]  /*3680*/  @!P1 LDG.E.U8 R231, desc[UR16][R142.64] ;  /* 0x000000108ee79981 */ /* 0x000362000c1e1100 */
[----:B------:R-:W-:-:S02]  /*3690*/  IADD3 R140, P0, R84, R170, RZ ;  /* 0x000000aa548c7210 */ /* 0x000fc40007f1e0ff */
[----:B------:R-:W-:Y:S02]  /*36a0*/  PRMT R228, RZ, 0x7610, R228 ;  /* 0x00007610ffe47816 */ /* 0x000fe400000000e4 */
[----:B------:R-:W-:Y:S02]  /*36b0*/  LOP3.LUT R148, R204, 0x26, RZ, 0xfc, !PT ;  /* 0x00000026cc947812 */ /* 0x000fe400078efcff */
[-C--:B------:R-:W-:Y:S02]  /*36c0*/  LEA.HI.X.SX32 R147, R83, R176.reuse, 0x1, P6 ;  /* 0x000000b053937211 */ /* 0x080fe400030f0eff */
[----:B------:R-:W-:Y:S02]  /*36d0*/  ISETP.GE.AND P1, PT, R141, UR11, PT ;  /* 0x0000000b8d007c0c */ /* 0x000fe4000bf26270 */
[----:B------:R-:W-:Y:S01]  /*36e0*/  PRMT R227, RZ, 0x7610, R227 ;  /* 0x00007610ffe37816 */ /* 0x000fe200000000e3 */
[----:B------:R-:W5:Y:S01]  /*36f0*/  @!P2 LDG.E.U8 R228, desc[UR16][R146.64] ;  /* 0x0000001092e4a981 */ /* 0x000f62000c1e1100 */
[----:B------:R-:W-:-:S02]  /*3700*/  LEA.HI.X.SX32 R141, R84, R176, 0x1, P0 ;  /* 0x000000b0548d7211 */ /* 0x000fc400000f0eff */
[----:B------:R-:W-:Y:S02]  /*3710*/  ISETP.GE.AND P4, PT, R148, UR11, PT ;  /* 0x0000000b94007c0c */ /* 0x000fe4000bf86270 */
[C---:B------:R-:W-:Y:S01]  /*3720*/  LOP3.LUT R148, R204.reuse, 0x2a, RZ, 0xfc, !PT ;  /* 0x0000002acc947812 */ /* 0x040fe200078efcff */
[----:B------:R1:W5:Y:S01]  /*3730*/  @!P3 LDG.E.U8 R227, desc[UR16][R140.64] ;  /* 0x000000108ce3b981 */ /* 0x000362000c1e1100 */
[-C--:B0-----:R-:W-:Y:S02]  /*3740*/  IADD3 R144, P2, R85, R170.reuse, RZ ;  /* 0x000000aa55907210 */ /* 0x081fe40007f5e0ff */
[----:B-1----:R-:W-:Y:S02]  /*3750*/  LOP3.LUT R143, R204, 0x2c, RZ, 0xfc, !PT ;  /* 0x0000002ccc8f7812 */ /* 0x002fe400078efcff */
[----:B------:R-:W-:Y:S02]  /*3760*/  IADD3 R142, P3, R86, R170, RZ ;  /* 0x000000aa568e7210 */ /* 0x000fe40007f7e0ff */
[----:B------:R-:W-:-:S02]  /*3770*/  PRMT R226, RZ, 0x7610, R226 ;  /* 0x00007610ffe27816 */ /* 0x000fc400000000e2 */
[----:B------:R-:W-:Y:S02]  /*3780*/  ISETP.GE.AND P0, PT, R148, UR11, PT ;  /* 0x0000000b94007c0c */ /* 0x000fe4000bf06270 */
        /* <DEDUP_REMOVED lines=9> */
[----:B------:R-:W-:Y:S02]  /*3820*/  LOP3.LUT R141, R204, 0x32, RZ, 0xfc, !PT ;  /* 0x00000032cc8d7812 */ /* 0x000fe400078efcff */
[----:B------:R-:W-:Y:S02]  /*3830*/  IADD3 R140, P4, R88, R170, RZ ;  /* 0x000000aa588c7210 */ /* 0x000fe40007f9e0ff */
[----:B------:R-:W-:Y:S02]  /*3840*/  PRMT R210, RZ, 0x7610, R210 ;  /* 0x00007610ffd27816 */ /* 0x000fe400000000d2 */
[----:B------:R-:W-:-:S02]  /*3850*/  LEA.HI.X.SX32 R149, R87, R176, 0x1, P5 ;  /* 0x000000b057957211 */ /* 0x000fc400028f0eff */
[----:B------:R-:W-:Y:S02]  /*3860*/  LOP3.LUT R146, R204, 0x34, RZ, 0xfc, !PT ;  /* 0x00000034cc927812 */ /* 0x000fe400078efcff */
[----:B------:R-:W-:Y:S01]  /*3870*/  ISETP.GE.AND P5, PT, R141, UR11, PT ;  /* 0x0000000b8d007c0c */ /* 0x000fe2000bfa6270 */
[----:B------:R-:W5:Y:S01]  /*3880*/  @!P1 LDG.E.U8 R210, desc[UR16][R148.64] ;  /* 0x0000001094d29981 */ /* 0x000f62000c1e1100 */
[----:B------:R-:W-:Y:S02]  /*3890*/  PRMT R223, RZ, 0x7610, R223 ;  /* 0x00007610ffdf7816 */ /* 0x000fe400000000df */
[----:B------:R-:W-:Y:S02]  /*38a0*/  LEA.HI.X.SX32 R141, R88, R176, 0x1, P4 ;  /* 0x000000b0588d7211 */ /* 0x000fe400020f0eff */
[----:B------:R-:W-:Y:S02]  /*38b0*/  ISETP.GE.AND P4, PT, R146, UR11, PT ;  /* 0x0000000b92007c0c */ /* 0x000fe4000bf86270 */
[-C--:B------:R-:W-:Y:S01]  /*38c0*/  IADD3 R146, P6, R89, R170.reuse, RZ ;  /* 0x000000aa59927210 */ /* 0x080fe20007fde0ff */
[----:B------:R1:W5:Y:S01]  /*38d0*/  @!P0 LDG.E.U8 R223, desc[UR16][R140.64] ;  /* 0x000000108cdf8981 */ /* 0x000362000c1e1100 */
[----:B0-----:R-:W-:-:S02]  /*38e0*/  IADD3 R144, P1, R90, R170, RZ ;  /* 0x000000aa5a907210 */ /* 0x001fc40007f3e0ff */
[----:B-1----:R-:W-:Y:S02]  /*38f0*/  LOP3.LUT R143, R204, 0x36, RZ, 0xfc, !PT ;  /* 0x00000036cc8f7812 */ /* 0x002fe400078efcff */
[----:B------:R-:W-:Y:S02]  /*3900*/  IADD3 R142, P0, R91, R170, RZ ;  /* 0x000000aa5b8e7210 */ /* 0x000fe40007f1e0ff */
[----:B------:R-:W-:Y:S02]  /*3910*/  PRMT R222, RZ, 0x7610, R222 ;  /* 0x00007610ffde7816 */ /* 0x000fe400000000de */
[-C--:B------:R-:W-:Y:S02]  /*3920*/  LEA.HI.X.SX32 R147, R89, R176.reuse, 0x1, P6 ;  /* 0x000000b059937211 */ /* 0x080fe400030f0eff */
[----:B------:R-:W-:Y:S02]  /*3930*/  LEA.HI.X.SX32 R145, R90, R176, 0x1, P1 ;  /* 0x000000b05a917211 */ /* 0x000fe400008f0eff */
[----:B------:R-:W-:Y:S01]  /*3940*/  ISETP.GE.AND P1, PT, R143, UR11, PT ;  /* 0x0000000b8f007c0c */ /* 0x000fe2000bf26270 */
[----:B------:R0:W5:Y:S01]  /*3950*/  @!P2 LDG.E.U8 R222, desc[UR16][R146.64] ;  /* 0x0000001092dea981 */ /* 0x000162000c1e1100 */
[----:B------:R-:W-:-:S02]  /*3960*/  PRMT R218, RZ, 0x7610, R218 ;  /* 0x00007610ffda7816 */ /* 0x000fc400000000da */
[----:B------:R-:W-:Y:S02]  /*3970*/  LEA.HI.X.SX32 R143, R91, R176, 0x1, P0 ;  /* 0x000000b05b8f7211 */ /* 0x000fe400000f0eff */
[----:B------:R-:W-:Y:S02]  /*3980*/  PRMT R219, RZ, 0x7610, R219 ;  /* 0x00007610ffdb7816 */ /* 0x000fe400000000db */
[C---:B------:R-:W-:Y:S01]  /*3990*/  LOP3.LUT R150, R204.reuse, 0x38, RZ, 0xfc, !PT ;  /* 0x00000038cc967812 */ /* 0x040fe200078efcff */
[----:B------:R1:W5:Y:S01]  /*39a0*/  @!P5 LDG.E.U8 R218, desc[UR16][R142.64] ;  /* 0x000000108edad981 */ /* 0x000362000c1e1100 */
[----:B------:R-:W-:Y:S02]  /*39b0*/  LOP3.LUT R141, R204, 0x3a, RZ, 0xfc, !PT ;  /* 0x0000003acc8d7812 */ /* 0x000fe400078efcff */
[----:B------:R-:W-:Y:S01]  /*39c0*/  IADD3 R140, P2, R92, R170, RZ ;  /* 0x000000aa5c8c7210 */ /* 0x000fe20007f5e0ff */
[----:B------:R1:W5:Y:S01]  /*39d0*/  @!P3 LDG.E.U8 R219, desc[UR16][R144.64] ;  /* 0x0000001090dbb981 */ /* 0x000362000c1e1100 */
[----:B------:R-:W-:-:S02]  /*39e0*/  LOP3.LUT R149, R204, 0x3c, RZ, 0xfc, !PT ;  /* 0x0000003ccc957812 */ /* 0x000fc400078efcff */
[----:B------:R-:W-:Y:S02]  /*39f0*/  IADD3 R148, P5, R93, R170, RZ ;  /* 0x000000aa5d947210 */ /* 0x000fe40007fbe0ff */
[----:B------:R-:W-:Y:S02]  /*3a00*/  ISETP.GE.AND P0, PT, R150, UR11, PT ;  /* 0x0000000b96007c0c */ /* 0x000fe4000bf06270 */
[----:B------:R-:W-:Y:S02]  /*3a10*/  ISETP.GE.AND P3, PT, R141, UR11, PT ;  /* 0x0000000b8d007c0c */ /* 0x000fe4000bf66270 */
[-C--:B------:R-:W-:Y:S02]  /*3a20*/  LEA.HI.X.SX32 R141, R92, R176.reuse, 0x1, P2 ;  /* 0x000000b05c8d7211 */ /* 0x080fe400010f0eff */
[----:B------:R-:W-:Y:S02]  /*3a30*/  ISETP.GE.AND P2, PT, R149, UR11, PT ;  /* 0x0000000b95007c0c */ /* 0x000fe4000bf46270 */
[----:B------:R-:W-:-:S02]  /*3a40*/  LEA.HI.X.SX32 R149, R93, R176, 0x1, P5 ;  /* 0x000000b05d957211 */ /* 0x000fc400028f0eff */
[C---:B0-----:R-:W-:Y:S02]  /*3a50*/  IADD3 R146, P5, R94.reuse, R170, RZ ;  /* 0x000000aa5e927210 */ /* 0x041fe40007fbe0ff */
[----:B------:R-:W-:Y:S02]  /*3a60*/  PRMT R216, RZ, 0x7610, R216 ;  /* 0x00007610ffd87816 */ /* 0x000fe400000000d8 */
[----:B------:R-:W-:Y:S02]  /*3a70*/  PRMT R215, RZ, 0x7610, R215 ;  /* 0x00007610ffd77816 */ /* 0x000fe400000000d7 */
[----:B------:R-:W-:Y:S02]  /*3a80*/  LEA.HI.X.SX32 R147, R94, R176, 0x1, P5 ;  /* 0x000000b05e937211 */ /* 0x000fe400028f0eff */
[----:B------:R-:W5:Y:S01]  /*3a90*/  @!P1 LDG.E.U8 R216, desc[UR16][R148.64] ;  /* 0x0000001094d89981 */ /* 0x000f62000c1e1100 */
[----:B-1----:R-:W-:-:S03]  /*3aa0*/  IADD3 R142, P1, R96, R170, RZ ;  /* 0x000000aa608e7210 */ /* 0x002fc60007f3e0ff */
[----:B------:R0:W5:Y:S01]  /*3ab0*/  @!P0 LDG.E.U8 R215, desc[UR16][R146.64] ;  /* 0x0000001092d78981 */ /* 0x000162000c1e1100 */
[C---:B------:R-:W-:Y:S02]  /*3ac0*/  IADD3 R144, P0, R95.reuse, R170, RZ ;  /* 0x000000aa5f907210 */ /* 0x040fe40007f1e0ff */
[----:B------:R-:W-:Y:S02]  /*3ad0*/  PRMT R217, RZ, 0x7610, R217 ;  /* 0x00007610ffd97816 */ /* 0x000fe400000000d9 */
[----:B------:R-:W-:Y:S02]  /*3ae0*/  PRMT R214, RZ, 0x7610, R214 ;  /* 0x00007610ffd67816 */ /* 0x000fe400000000d6 */
[----:B------:R-:W-:Y:S02]  /*3af0*/  PRMT R212, RZ, 0x7610, R212 ;  /* 0x00007610ffd47816 */ /* 0x000fe400000000d4 */
[-C--:B------:R-:W-:Y:S01]  /*3b00*/  LEA.HI.X.SX32 R145, R95, R176.reuse, 0x1, P0 ;  /* 0x000000b05f917211 */ /* 0x080fe200000f0eff */
[----:B------:R1:W5:Y:S01]  /*3b10*/  @!P4 LDG.E.U8 R217, desc[UR16][R140.64] ;  /* 0x000000108cd9c981 */ /* 0x000362000c1e1100 */
[----:B------:R-:W-:-:S03]  /*3b20*/  LEA.HI.X.SX32 R143, R96, R176, 0x1, P1 ;  /* 0x000000b0608f7211 */ /* 0x000fc600008f0eff */
[----:B------:R1:W5:Y:S04]  /*3b30*/  @!P3 LDG.E.U8 R214, desc[UR16][R144.64] ;  /* 0x0000001090d6b981 */ /* 0x000368000c1e1100 */
[----:B------:R1:W5:Y:S01]  /*3b40*/  @!P2 LDG.E.U8 R212, desc[UR16][R142.64] ;  /* 0x000000108ed4a981 */ /* 0x000362000c1e1100 */
[----:B------:R-:W-:Y:S02]  /*3b50*/  LOP3.LUT R197, R189, 0x3f, RZ, 0xc0, !PT ;  /* 0x0000003fbdc57812 */ /* 0x000fe400078ec0ff */
[----:B------:R-:W-:Y:S02]  /*3b60*/  SHF.R.S32.HI R199, RZ, 0x1f, R178 ;  /* 0x0000001fffc77819 */ /* 0x000fe400000114b2 */
[----:B------:R-:W-:Y:S02]  /*3b70*/  IADD3 R150, P1, R178, R165, RZ ;  /* 0x000000a5b2967210 */ /* 0x000fe40007f3e0ff */
[----:B------:R-:W-:-:S03]  /*3b80*/  ISETP.GE.AND P0, PT, R197, UR11, PT ;  /* 0x0000000bc5007c0c */ /* 0x000fc6000bf06270 */
[C---:B------:R-:W-:Y:S01]  /*3b90*/  IMAD.X R151, R199.reuse, 0x1, R174, P1 ;  /* 0x00000001c7977824 */ /* 0x040fe200008e06ae */
[C---:B0-----:R-:W-:Y:S02]  /*3ba0*/  IADD3 R146, P1, R178.reuse, R161, RZ ;  /* 0x000000a1b2927210 */ /* 0x041fe40007f3e0ff */
[C---:B-1----:R-:W-:Y:S02]  /*3bb0*/  IADD3 R140, P4, R178.reuse, R167, RZ ;  /* 0x000000a7b28c7210 */ /* 0x042fe40007f9e0ff */
[----:B------:R-:W-:Y:S01]  /*3bc0*/  PRMT R213, RZ, 0x7610, R213 ;  /* 0x00007610ffd57816 */ /* 0x000fe200000000d5 */
[C---:B------:R-:W-:Y:S01]  /*3bd0*/  IMAD.X R147, R199.reuse, 0x1, R172, P1 ;  /* 0x00000001c7937824 */ /* 0x040fe200008e06ac */
[----:B------:R-:W-:Y:S01]  /*3be0*/  IADD3 R144, P1, R178, R159, RZ ;  /* 0x0000009fb2907210 */ /* 0x000fe20007f3e0ff */
[----:B------:R-:W-:Y:S01]  /*3bf0*/  IMAD.X R141, R199, 0x1, R175, P4 ;  /* 0x00000001c78d7824 */ /* 0x000fe200020e06af */
[----:B------:R-:W-:Y:S01]  /*3c00*/  BAR.SYNC.DEFER_BLOCKING 0x0 ;  /* 0x0000000000007b1d */ /* 0x000fe20000010000 */
[----:B------:R-:W-:-:S02]  /*3c10*/  PRMT R203, RZ, 0x7610, R203 ;  /* 0x00007610ffcb7816 */ /* 0x000fc400000000cb */
[C---:B------:R-:W-:Y:S01]  /*3c20*/  IMAD.X R145, R199.reuse, 0x1, R171, P1 ;  /* 0x00000001c7917824 */ /* 0x040fe200008e06ab */
[----:B------:R-:W-:Y:S02]  /*3c30*/  PRMT R188, RZ, 0x7610, R188 ;  /* 0x00007610ffbc7816 */ /* 0x000fe400000000bc */
[C---:B------:R-:W-:Y:S02]  /*3c40*/  IADD3 R148, P2, R178.reuse, R163, RZ ;  /* 0x000000a3b2947210 */ /* 0x040fe40007f5e0ff */
[----:B------:R-:W-:Y:S02]  /*3c50*/  PRMT R211, RZ, 0x7610, R211 ;  /* 0x00007610ffd37816 */ /* 0x000fe400000000d3 */
[----:B------:R-:W-:Y:S01]  /*3c60*/  PRMT R196, RZ, 0x7610, R196 ;  /* 0x00007610ffc47816 */ /* 0x000fe200000000c4 */
[----:B------:R-:W-:Y:S01]  /*3c70*/  IMAD.X R149, R199, 0x1, R173, P2 ;  /* 0x00000001c7957824 */ /* 0x000fe200010e06ad */
[----:B------:R0:W5:Y:S04]  /*3c80*/  @!P0 LDG.E.U8 R213, desc[UR16][R140.64] ;  /* 0x000000108cd58981 */ /* 0x000168000c1e1100 */
[----:B------:R1:W5:Y:S01]  /*3c90*/  @!P0 LDG.E.U8 R203, desc[UR16][R150.64] ;  /* 0x0000001096cb8981 */ /* 0x000362000c1e1100 */
[----:B------:R-:W-:-:S03]  /*3ca0*/  IADD3 R142, P2, R178, R157, RZ ;  /* 0x0000009db28e7210 */ /* 0x000fc60007f5e0ff */
[----:B------:R4:W5:Y:S01]  /*3cb0*/  @!P0 LDG.E.U8 R188, desc[UR16][R146.64] ;  /* 0x0000001092bc8981 */ /* 0x000962000c1e1100 */
[----:B0-----:R-:W-:-:S03]  /*3cc0*/  IADD3 R140, P1, R178, R155, RZ ;  /* 0x0000009bb28c7210 */ /* 0x001fc60007f3e0ff */
[----:B------:R0:W5:Y:S02]  /*3cd0*/  @!P0 LDG.E.U8 R211, desc[UR16][R144.64] ;  /* 0x0000001090d38981 */ /* 0x000164000c1e1100 */
[C---:B------:R-:W-:Y:S01]  /*3ce0*/  IMAD.X R141, R199.reuse, 0x1, R168, P1 ;  /* 0x00000001c78d7824 */ /* 0x040fe200008e06a8 */
[C---:B-1----:R-:W-:Y:S01]  /*3cf0*/  IADD3 R150, P1, R178.reuse, R153, RZ ;  /* 0x00000099b2967210 */ /* 0x042fe20007f3e0ff */
[----:B------:R1:W5:Y:S04]  /*3d00*/  @!P0 LDG.E.U8 R196, desc[UR16][R148.64] ;  /* 0x0000001094c48981 */ /* 0x000368000c1e1100 */
[C---:B------:R-:W-:Y:S01]  /*3d10*/  IMAD.X R151, R199.reuse, 0x1, R166, P1 ;  /* 0x00000001c7977824 */ /* 0x040fe200008e06a6 */
[----:B----4-:R-:W-:Y:S01]  /*3d20*/  IADD3 R146, P1, R178, R137, RZ ;  /* 0x00000089b2927210 */ /* 0x010fe20007f3e0ff */
[----:B------:R-:W-:Y:S01]  /*3d30*/  IMAD.X R143, R199, 0x1, R169, P2 ;  /* 0x00000001c78f7824 */ /* 0x000fe200010e06a9 */
[----:B------:R-:W-:-:S02]  /*3d40*/  PRMT R195, RZ, 0x7610, R195 ;  /* 0x00007610ffc37816 */ /* 0x000fc400000000c3 */
[----:B------:R-:W-:Y:S01]  /*3d50*/  PRMT R202, RZ, 0x7610, R202 ;  /* 0x00007610ffca7816 */ /* 0x000fe200000000ca */
[C---:B------:R-:W-:Y:S01]  /*3d60*/  IMAD.X R147, R199.reuse, 0x1, R162, P1 ;  /* 0x00000001c7937824 */ /* 0x040fe200008e06a2 */
[C---:B0-----:R-:W-:Y:S02]  /*3d70*/  IADD3 R144, P1, R178.reuse, R135, RZ ;  /* 0x00000087b2907210 */ /* 0x041fe40007f3e0ff */
[----:B-1----:R-:W-:Y:S01]  /*3d80*/  IADD3 R148, P2, R178, R139, RZ ;  /* 0x0000008bb2947210 */ /* 0x002fe20007f5e0ff */
[----:B------:R0:W4:Y:S01]  /*3d90*/  @!P0 LDG.E.U8 R195, desc[UR16][R140.64] ;  /* 0x000000108cc38981 */ /* 0x000122000c1e1100 */
[----:B------:R-:W-:Y:S01]  /*3da0*/  PRMT R209, RZ, 0x7610, R209 ;  /* 0x00007610ffd17816 */ /* 0x000fe200000000d1 */
[C---:B------:R-:W-:Y:S01]  /*3db0*/  IMAD.X R145, R199.reuse, 0x1, R160, P1 ;  /* 0x00000001c7917824 */ /* 0x040fe200008e06a0 */
[----:B------:R-:W-:Y:S01]  /*3dc0*/  PRMT R187, RZ, 0x7610, R187 ;  /* 0x00007610ffbb7816 */ /* 0x000fe200000000bb */
[----:B------:R1:W4:Y:S01]  /*3dd0*/  @!P0 LDG.E.U8 R202, desc[UR16][R142.64] ;  /* 0x000000108eca8981 */ /* 0x000322000c1e1100 */
[----:B------:R-:W-:Y:S01]  /*3de0*/  IMAD.X R149, R199, 0x1, R164, P2 ;  /* 0x00000001c7957824 */ /* 0x000fe200010e06a4 */
[----:B------:R-:W-:-:S02]  /*3df0*/  PRMT R186, RZ, 0x7610, R186 ;  /* 0x00007610ffba7816 */ /* 0x000fc400000000ba */
[----:B------:R-:W-:Y:S01]  /*3e00*/  PRMT R201, RZ, 0x7610, R201 ;  /* 0x00007610ffc97816 */ /* 0x000fe200000000c9 */
[----:B------:R2:W4:Y:S01]  /*3e10*/  @!P0 LDG.E.U8 R187, desc[UR16][R150.64] ;  /* 0x0000001096bb8981 */ /* 0x000522000c1e1100 */
[----:B0-----:R-:W-:-:S03]  /*3e20*/  IADD3 R140, P1, R178, R131, RZ ;  /* 0x00000083b28c7210 */ /* 0x001fc60007f3e0ff */
[----:B------:R0:W4:Y:S01]  /*3e30*/  @!P0 LDG.E.U8 R209, desc[UR16][R148.64] ;  /* 0x0000001094d18981 */ /* 0x000122000c1e1100 */
[C---:B-1----:R-:W-:Y:S01]  /*3e40*/  IADD3 R142, P2, R178.reuse, R133, RZ ;  /* 0x00000085b28e7210 */ /* 0x042fe20007f5e0ff */
[C---:B------:R-:W-:Y:S01]  /*3e50*/  IMAD.X R141, R199.reuse, 0x1, R156, P1 ;  /* 0x00000001c78d7824 */ /* 0x040fe200008e069c */
[----:B------:R-:W-:Y:S01]  /*3e60*/  PRMT R207, RZ, 0x7610, R207 ;  /* 0x00007610ffcf7816 */ /* 0x000fe200000000cf */
[----:B------:R1:W4:Y:S02]  /*3e70*/  @!P0 LDG.E.U8 R201, desc[UR16][R146.64] ;  /* 0x0000001092c98981 */ /* 0x000324000c1e1100 */
[C---:B------:R-:W-:Y:S01]  /*3e80*/  IMAD.X R143, R199.reuse, 0x1, R158, P2 ;  /* 0x00000001c78f7824 */ /* 0x040fe200010e069e */
[C---:B--2---:R-:W-:Y:S02]  /*3e90*/  IADD3 R150, P2, R178.reuse, R129, RZ ;  /* 0x00000081b2967210 */ /* 0x044fe40007f5e0ff */
[----:B------:R-:W-:Y:S01]  /*3ea0*/  SHF.R.S32.HI R183, RZ, 0x1f, R178 ;  /* 0x0000001fffb77819 */ /* 0x000fe200000114b2 */
[----:B------:R-:W2:Y:S01]  /*3eb0*/  @!P0 LDG.E.U8 R207, desc[UR16][R140.64] ;  /* 0x000000108ccf8981 */ /* 0x000ea2000c1e1100 */
[----:B0-----:R-:W-:Y:S01]  /*3ec0*/  IADD3 R148, P1, R178, R127, RZ ;  /* 0x0000007fb2947210 */ /* 0x001fe20007f3e0ff */
[----:B------:R-:W-:-:S02]  /*3ed0*/  IMAD.X R151, R199, 0x1, R154, P2 ;  /* 0x00000001c7977824 */ /* 0x000fc400010e069a */
[----:B------:R0:W2:Y:S02]  /*3ee0*/  @!P0 LDG.E.U8 R186, desc[UR16][R142.64] ;  /* 0x000000108eba8981 */ /* 0x0000a4000c1e1100 */
[----:B------:R-:W-:Y:S01]  /*3ef0*/  IMAD.X R149, R199, 0x1, R152, P1 ;  /* 0x00000001c7957824 */ /* 0x000fe200008e0698 */
[C---:B-1----:R-:W-:Y:S02]  /*3f00*/  IADD3 R146, P2, R178.reuse, R105, RZ ;  /* 0x00000069b2927210 */ /* 0x042fe40007f5e0ff */
[----:B------:R-:W-:Y:S02]  /*3f10*/  PRMT R199, RZ, 0x7610, R199 ;  /* 0x00007610ffc77816 */ /* 0x000fe400000000c7 */
[----:B0-----:R-:W-:Y:S01]  /*3f20*/  IADD3 R142, P1, R178, R109, RZ ;  /* 0x0000006db28e7210 */ /* 0x001fe20007f3e0ff */
[----:B------:R-:W-:-:S04]  /*3f30*/  IMAD.X R147, R183, 0x1, R118, P2 ;  /* 0x00000001b7937824 */ /* 0x000fc800010e0676 */
[C---:B------:R-:W-:Y:S01]  /*3f40*/  IMAD.X R143, R183.reuse, 0x1, R122, P1 ;  /* 0x00000001b78f7824 */ /* 0x040fe200008e067a */
[C---:B------:R-:W-:Y:S01]  /*3f50*/  IADD3 R140, P1, R178.reuse, R113, RZ ;  /* 0x00000071b28c7210 */ /* 0x040fe20007f3e0ff */
[----:B------:R0:W2:Y:S01]  /*3f60*/  @!P0 LDG.E.U8 R199, desc[UR16][R146.64] ;  /* 0x0000001092c78981 */ /* 0x0000a2000c1e1100 */
[----:B------:R-:W-:Y:S02]  /*3f70*/  PRMT R193, RZ, 0x7610, R193 ;  /* 0x00007610ffc17816 */ /* 0x000fe400000000c1 */
[----:B------:R-:W-:Y:S01]  /*3f80*/  PRMT R194, RZ, 0x7610, R194 ;  /* 0x00007610ffc27816 */ /* 0x000fe200000000c2 */
[----:B------:R-:W-:Y:S01]  /*3f90*/  IMAD.X R141, R183, 0x1, R126, P1 ;  /* 0x00000001b78d7824 */ /* 0x000fe200008e067e */
[----:B------:R-:W-:Y:S02]  /*3fa0*/  PRMT R235, RZ, 0x7610, R235 ;  /* 0x00007610ffeb7816 */ /* 0x000fe400000000eb */
[----:B------:R1:W2:Y:S01]  /*3fb0*/  @!P0 LDG.E.U8 R193, desc[UR16][R148.64] ;  /* 0x0000001094c18981 */ /* 0x0002a2000c1e1100 */
[----:B0-----:R-:W-:-:S03]  /*3fc0*/  IADD3 R146, P1, R178, R115, RZ ;  /* 0x00000073b2927210 */ /* 0x001fc60007f3e0ff */
[----:B------:R0:W2:Y:S02]  /*3fd0*/  @!P0 LDG.E.U8 R194, desc[UR16][R144.64] ;  /* 0x0000001090c28981 */ /* 0x0000a4000c1e1100 */
[----:B------:R-:W-:Y:S01]  /*3fe0*/  IMAD.X R147, R183, 0x1, R128, P1 ;  /* 0x00000001b7937824 */ /* 0x000fe200008e0680 */
[----:B------:R-:W-:Y:S01]  /*3ff0*/  PRMT R192, RZ, 0x7610, R192 ;  /* 0x00007610ffc07816 */ /* 0x000fe200000000c0 */
[----:B------:R3:W2:Y:S01]  /*4000*/  @!P0 LDG.E.U8 R235, desc[UR16][R140.64] ;  /* 0x000000108ceb8981 */ /* 0x0006a2000c1e1100 */
[C---:B-1----:R-:W-:Y:S02]  /*4010*/  IADD3 R148, P1, R178.reuse, R119, RZ ;  /* 0x00000077b2947210 */ /* 0x042fe40007f3e0ff */
[----:B0-----:R-:W-:-:S03]  /*4020*/  IADD3 R144, P2, R178, R111, RZ ;  /* 0x0000006fb2907210 */ /* 0x001fc60007f5e0ff */
[C---:B------:R-:W-:Y:S02]  /*4030*/  IMAD.X R149, R183.reuse, 0x1, R132, P1 ;  /* 0x00000001b7957824 */ /* 0x040fe400008e0684 */
[C---:B------:R-:W-:Y:S01]  /*4040*/  IMAD.X R145, R183.reuse, 0x1, R124, P2 ;  /* 0x00000001b7917824 */ /* 0x040fe200010e067c */
[----:B---3--:R-:W-:Y:S02]  /*4050*/  IADD3 R140, P1, R178, R121, RZ ;  /* 0x00000079b28c7210 */ /* 0x008fe40007f3e0ff */
[----:B------:R-:W-:Y:S02]  /*4060*/  PRMT R237, RZ, 0x7610, R237 ;  /* 0x00007610ffed7816 */ /* 0x000fe400000000ed */
[----:B------:R0:W3:Y:S01]  /*4070*/  @!P0 LDG.E.U8 R192, desc[UR16][R144.64] ;  /* 0x0000001090c08981 */ /* 0x0000e2000c1e1100 */
[----:B------:R-:W-:Y:S01]  /*4080*/  IMAD.X R141, R183, 0x1, R134, P1 ;  /* 0x00000001b78d7824 */ /* 0x000fe200008e0686 */
[----:B------:R-:W-:Y:S02]  /*4090*/  PRMT R238, RZ, 0x7610, R238 ;  /* 0x00007610ffee7816 */ /* 0x000fe400000000ee */
[----:B------:R1:W3:Y:S01]  /*40a0*/  @!P0 LDG.E.U8 R237, desc[UR16][R146.64] ;  /* 0x0000001092ed8981 */ /* 0x0002e2000c1e1100 */
[----:B------:R-:W-:-:S02]  /*40b0*/  PRMT R200, RZ, 0x7610, R200 ;  /* 0x00007610ffc87816 */ /* 0x000fc400000000c8 */
[----:B------:R-:W-:Y:S01]  /*40c0*/  PRMT R239, RZ, 0x7610, R239 ;  /* 0x00007610ffef7816 */ /* 0x000fe200000000ef */
[----:B------:R1:W3:Y:S01]  /*40d0*/  @!P0 LDG.E.U8 R238, desc[UR16][R148.64] ;  /* 0x0000001094ee8981 */ /* 0x0002e2000c1e1100 */
[----:B0-----:R-:W-:-:S03]  /*40e0*/  IADD3 R144, P1, R178, R125, RZ ;  /* 0x0000007db2907210 */ /* 0x001fc60007f3e0ff */
[----:B------:R0:W3:Y:S02]  /*40f0*/  @!P0 LDG.E.U8 R200, desc[UR16][R150.64] ;  /* 0x0000001096c88981 */ /* 0x0000e4000c1e1100 */
[----:B------:R-:W-:Y:S01]  /*4100*/  IMAD.X R145, R183, 0x1, R138, P1 ;  /* 0x00000001b7917824 */ /* 0x000fe200008e068a */
[----:B-1----:R-:W-:Y:S01]  /*4110*/  IADD3 R146, P1, R178, R107, RZ ;  /* 0x0000006bb2927210 */ /* 0x002fe20007f3e0ff */
[----:B------:R1:W3:Y:S01]  /*4120*/  @!P0 LDG.E.U8 R239, desc[UR16][R140.64] ;  /* 0x000000108cef8981 */ /* 0x0002e2000c1e1100 */
[----:B------:R-:W-:-:S03]  /*4130*/  PRMT R182, RZ, 0x7610, R182 ;  /* 0x00007610ffb67816 */ /* 0x000fc600000000b6 */
[C---:B------:R-:W-:Y:S01]  /*4140*/  IMAD.X R147, R183.reuse, 0x1, R120, P1 ;  /* 0x00000001b7937824 */ /* 0x040fe200008e0678 */
[C---:B------:R-:W-:Y:S02]  /*4150*/  IADD3 R148, P1, R178.reuse, R104, RZ ;  /* 0x00000068b2947210 */ /* 0x040fe40007f3e0ff */
[C---:B0-----:R-:W-:Y:S01]  /*4160*/  IADD3 R150, P2, R178.reuse, R117, RZ ;  /* 0x00000075b2967210 */ /* 0x041fe20007f5e0ff */
[----:B------:R0:W3:Y:S01]  /*4170*/  @!P0 LDG.E.U8 R182, desc[UR16][R142.64] ;  /* 0x000000108eb68981 */ /* 0x0000e2000c1e1100 */
[----:B------:R-:W-:Y:S01]  /*4180*/  PRMT R236, RZ, 0x7610, R236 ;  /* 0x00007610ffec7816 */ /* 0x000fe200000000ec */
[C---:B------:R-:W-:Y:S01]  /*4190*/  IMAD.X R149, R183.reuse, 0x1, R116, P1 ;  /* 0x00000001b7957824 */ /* 0x040fe200008e0674 */
[----:B-1----:R-:W-:Y:S01]  /*41a0*/  IADD3 R140, P1, R178, R103, RZ ;  /* 0x00000067b28c7210 */ /* 0x002fe20007f3e0ff */
[----:B------:R-:W-:Y:S01]  /*41b0*/  IMAD.X R151, R183, 0x1, R130, P2 ;  /* 0x00000001b7977824 */ /* 0x000fe200010e0682 */
[----:B------:R-:W-:-:S03]  /*41c0*/  PRMT R241, RZ, 0x7610, R241 ;  /* 0x00007610fff17816 */ /* 0x000fc600000000f1 */
[----:B------:R-:W-:Y:S01]  /*41d0*/  IMAD.X R141, R183, 0x1, R114, P1 ;  /* 0x00000001b78d7824 */ /* 0x000fe200008e0672 */
[----:B------:R1:W3:Y:S01]  /*41e0*/  @!P0 LDG.E.U8 R236, desc[UR16][R150.64] ;  /* 0x0000001096ec8981 */ /* 0x0002e2000c1e1100 */
[----:B0-----:R-:W-:-:S05]  /*41f0*/  IADD3 R142, P2, R178, R123, RZ ;  /* 0x0000007bb28e7210 */ /* 0x001fca0007f5e0ff */
[----:B------:R-:W-:Y:S01]  /*4200*/  IMAD.X R143, R183, 0x1, R136, P2 ;  /* 0x00000001b78f7824 */ /* 0x000fe200010e0688 */
[----:B-1----:R-:W-:-:S04]  /*4210*/  IADD3 R150, P1, R178, R102, RZ ;  /* 0x00000066b2967210 */ /* 0x002fc80007f3e0ff */
[----:B------:R0:W3:Y:S01]  /*4220*/  @!P0 LDG.E.U8 R241, desc[UR16][R142.64] ;  /* 0x000000108ef18981 */ /* 0x0000e2000c1e1100 */
[----:B------:R-:W-:Y:S01]  /*4230*/  PRMT R240, RZ, 0x7610, R240 ;  /* 0x00007610fff07816 */ /* 0x000fe200000000f0 */
[----:B------:R-:W-:Y:S01]  /*4240*/  IMAD.X R151, R183, 0x1, R112, P1 ;  /* 0x00000001b7977824 */ /* 0x000fe200008e0670 */
[----:B------:R-:W-:-:S04]  /*4250*/  PRMT R244, RZ, 0x7610, R244 ;  /* 0x00007610fff47816 */ /* 0x000fc800000000f4 */
[----:B------:R1:W3:Y:S01]  /*4260*/  @!P0 LDG.E.U8 R240, desc[UR16][R144.64] ;  /* 0x0000001090f08981 */ /* 0x0002e2000c1e1100 */
[----:B0-----:R-:W-:-:S03]  /*4270*/  IADD3 R142, P1, R178, R101, RZ ;  /* 0x00000065b28e7210 */ /* 0x001fc60007f3e0ff */
[----:B------:R0:W3:Y:S01]  /*4280*/  @!P0 LDG.E.U8 R244, desc[UR16][R140.64] ;  /* 0x000000108cf48981 */ /* 0x0000e2000c1e1100 */
[----:B------:R-:W-:Y:S01]  /*4290*/  PRMT R243, RZ, 0x7610, R243 ;  /* 0x00007610fff37816 */ /* 0x000fe200000000f3 */
[----:B------:R-:W-:Y:S01]  /*42a0*/  IMAD.X R143, R183, 0x1, R110, P1 ;  /* 0x00000001b78f7824 */ /* 0x000fe200008e066e */
[----:B-1----:R-:W-:-:S04]  /*42b0*/  IADD3 R144, P1, R178, R100, RZ ;  /* 0x00000064b2907210 */ /* 0x002fc80007f3e0ff */
[----:B------:R1:W3:Y:S01]  /*42c0*/  @!P0 LDG.E.U8 R243, desc[UR16][R146.64] ;  /* 0x0000001092f38981 */ /* 0x0002e2000c1e1100 */
[----:B------:R-:W-:Y:S01]  /*42d0*/  PRMT R242, RZ, 0x7610, R242 ;  /* 0x00007610fff27816 */ /* 0x000fe200000000f2 */
[C---:B------:R-:W-:Y:S01]  /*42e0*/  IMAD.X R145, R183.reuse, 0x1, R108, P1 ;  /* 0x00000001b7917824 */ /* 0x040fe200008e066c */
[----:B0-----:R-:W-:Y:S02]  /*42f0*/  IADD3 R140, P1, R178, R68, RZ ;  /* 0x00000044b28c7210 */ /* 0x001fe40007f3e0ff */
[----:B------:R-:W-:Y:S02]  /*4300*/  PRMT R245, RZ, 0x7610, R245 ;  /* 0x00007610fff57816 */ /* 0x000fe400000000f5 */
[----:B------:R0:W3:Y:S01]  /*4310*/  @!P0 LDG.E.U8 R242, desc[UR16][R148.64] ;  /* 0x0000001094f28981 */ /* 0x0000e2000c1e1100 */
[----:B-1----:R-:W-:Y:S02]  /*4320*/  PRMT R146, RZ, 0x7610, R146 ;  /* 0x00007610ff927816 */ /* 0x002fe40000000092 */
[----:B------:R-:W-:Y:S01]  /*4330*/  PRMT R147, RZ, 0x7610, R147 ;  /* 0x00007610ff937816 */ /* 0x000fe20000000093 */
[----:B------:R-:W-:Y:S01]  /*4340*/  IMAD.X R141, R183, 0x1, R106, P1 ;  /* 0x00000001b78d7824 */ /* 0x000fe200008e066a */
[----:B------:R1:W3:Y:S01]  /*4350*/  @!P0 LDG.E.U8 R245, desc[UR16][R150.64] ;  /* 0x0000001096f58981 */ /* 0x0002e2000c1e1100 */
[----:B0-----:R-:W-:-:S03]  /*4360*/  PRMT R148, RZ, 0x7610, R148 ;  /* 0x00007610ff947816 */ /* 0x001fc60000000094 */
[----:B------:R0:W3:Y:S04]  /*4370*/  @!P0 LDG.E.U8 R146, desc[UR16][R142.64] ;  /* 0x000000108e928981 */ /* 0x0000e8000c1e1100 */
[----:B------:R-:W3:Y:S04]  /*4380*/  @!P0 LDG.E.U8 R147, desc[UR16][R144.64] ;  /* 0x0000001090938981 */ /* 0x000ee8000c1e1100 */
[----:B------:R0:W3:Y:S01]  /*4390*/  @!P0 LDG.E.U8 R148, desc[UR16][R140.64] ;  /* 0x000000108c948981 */ /* 0x0000e2000c1e1100 */
[----:B------:R-:W-:-:S05]  /*43a0*/  IMAD.SHL.U32 R189, R189, 0x8, RZ ;  /* 0x00000008bdbd7824 */ /* 0x000fca00078e00ff */
[----:B-1----:R-:W-:-:S05]  /*43b0*/  LOP3.LUT R150, R189, 0x30, RZ, 0xc0, !PT ;  /* 0x00000030bd967812 */ /* 0x002fca00078ec0ff */
[----:B------:R-:W-:-:S05]  /*43c0*/  IMAD R197, R197, 0x40, R150 ;  /* 0x00000040c5c57824 */ /* 0x000fca00078e0296 */
[----:B------:R-:W-:-:S04]  /*43d0*/  LOP3.LUT R197, R197, R204, RZ, 0xfc, !PT ;  /* 0x000000ccc5c57212 */ /* 0x000fc800078efcff */
[C---:B0-----:R-:W-:Y:S02]  /*43e0*/  LOP3.LUT R142, R197.reuse, 0x10, RZ, 0x3c, !PT ;  /* 0x00000010c58e7812 */ /* 0x041fe400078e3cff */
[----:B------:R-:W-:Y:S01]  /*43f0*/  LOP3.LUT R141, R197, 0x20, RZ, 0x3c, !PT ;  /* 0x00000020c58d7812 */ /* 0x000fe200078e3cff */
[----:B------:R-:W-:Y:S01]  /*4400*/  STS.U8 [R197+UR10], R224 ;  /* 0x000000e0c5007988 */ /* 0x000fe2000800000a */
[----:B------:R-:W-:-:S03]  /*4410*/  LOP3.LUT R140, R0, 0x10, RZ, 0x3c, !PT ;  /* 0x00000010008c7812 */ /* 0x000fc600078e3cff */
[----:B------:R-:W-:Y:S04]  /*4420*/  STS.U8 [R197+UR10+0x2], R191 ;  /* 0x000002bfc5007988 */ /* 0x000fe8000800000a */
[----:B------:R-:W-:Y:S04]  /*4430*/  STS.U8 [R197+UR10+0x4], R205 ;  /* 0x000004cdc5007988 */ /* 0x000fe8000800000a */
[----:B-----5:R-:W-:Y:S04]  /*4440*/  STS.U8 [R197+UR10+0x6], R206 ;  /* 0x000006cec5007988 */ /* 0x020fe8000800000a */
[----:B------:R-:W-:Y:S04]  /*4450*/  STS.U8 [R197+UR10+0x8], R230 ;  /* 0x000008e6c5007988 */ /* 0x000fe8000800000a */
[----:B------:R-:W-:Y:S04]  /*4460*/  STS.U8 [R197+UR10+0xa], R190 ;  /* 0x00000abec5007988 */ /* 0x000fe8000800000a */
[----:B------:R-:W-:Y:S04]  /*4470*/  STS.U8 [R197+UR10+0xc], R185 ;  /* 0x00000cb9c5007988 */ /* 0x000fe8000800000a */
[----:B------:R0:W-:Y:S01]  /*4480*/  STS.U8 [R197+UR10+0xe], R184 ;  /* 0x00000eb8c5007988 */ /* 0x0001e2000800000a */
[----:B------:R-:W-:-:S03]  /*4490*/  LOP3.LUT R143, R0, 0x30, RZ, 0x3c, !PT ;  /* 0x00000030008f7812 */ /* 0x000fc600078e3cff */
[----:B------:R-:W-:Y:S04]  /*44a0*/  STS.U8 [R142+UR10], R198 ;  /* 0x000000c68e007988 */ /* 0x000fe8000800000a */
[----:B------:R-:W-:Y:S01]  /*44b0*/  STS.U8 [R142+UR10+0x2], R180 ;  /* 0x000002b48e007988 */ /* 0x000fe2000800000a */
[----:B0-----:R-:W-:-:S03]  /*44c0*/  LOP3.LUT R197, R197, 0x30, RZ, 0x3c, !PT ;  /* 0x00000030c5c57812 */ /* 0x001fc600078e3cff */
[----:B------:R-:W-:Y:S04]  /*44d0*/  STS.U8 [R142+UR10+0x4], R234 ;  /* 0x000004ea8e007988 */ /* 0x000fe8000800000a */
[----:B------:R-:W-:Y:S04]  /*44e0*/  STS.U8 [R142+UR10+0x6], R233 ;  /* 0x000006e98e007988 */ /* 0x000fe8000800000a */
[----:B------:R-:W-:Y:S04]  /*44f0*/  STS.U8 [R142+UR10+0x8], R221 ;  /* 0x000008dd8e007988 */ /* 0x000fe8000800000a */
[----:B------:R-:W-:Y:S04]  /*4500*/  STS.U8 [R142+UR10+0xa], R232 ;  /* 0x00000ae88e007988 */ /* 0x000fe8000800000a */
[----:B------:R-:W-:Y:S04]  /*4510*/  STS.U8 [R142+UR10+0xc], R231 ;  /* 0x00000ce78e007988 */ /* 0x000fe8000800000a */
[----:B------:R-:W-:Y:S04]  /*4520*/  STS.U8 [R142+UR10+0xe], R229 ;  /* 0x00000ee58e007988 */ /* 0x000fe8000800000a */
[----:B------:R-:W-:Y:S04]  /*4530*/  STS.U8 [R141+UR10], R228 ;  /* 0x000000e48d007988 */ /* 0x000fe8000800000a */
[----:B------:R-:W-:Y:S04]  /*4540*/  STS.U8 [R141+UR10+0x2], R227 ;  /* 0x000002e38d007988 */ /* 0x000fe8000800000a */
[----:B------:R-:W-:Y:S04]  /*4550*/  STS.U8 [R141+UR10+0x4], R226 ;  /* 0x000004e28d007988 */ /* 0x000fe8000800000a */
[----:B------:R-:W-:Y:S04]  /*4560*/  STS.U8 [R141+UR10+0x6], R225 ;  /* 0x000006e18d007988 */ /* 0x000fe8000800000a */
[----:B------:R-:W-:Y:S04]  /*4570*/  STS.U8 [R141+UR10+0x8], R210 ;  /* 0x000008d28d007988 */ /* 0x000fe8000800000a */
[----:B------:R-:W-:Y:S04]  /*4580*/  STS.U8 [R141+UR10+0xa], R223 ;  /* 0x00000adf8d007988 */ /* 0x000fe8000800000a */
[----:B------:R-:W-:Y:S04]  /*4590*/  STS.U8 [R141+UR10+0xc], R222 ;  /* 0x00000cde8d007988 */ /* 0x000fe8000800000a */
[----:B------:R0:W-:Y:S04]  /*45a0*/  STS.U8 [R141+UR10+0xe], R220 ;  /* 0x00000edc8d007988 */ /* 0x0001e8000800000a */
[----:B------:R1:W-:Y:S04]  /*45b0*/  STS.U8 [R197+UR10], R219 ;  /* 0x000000dbc5007988 */ /* 0x0003e8000800000a */
[----:B------:R1:W-:Y:S01]  /*45c0*/  STS.U8 [R197+UR10+0x2], R218 ;  /* 0x000002dac5007988 */ /* 0x0003e2000800000a */
[----:B0-----:R-:W-:-:S03]  /*45d0*/  LOP3.LUT R141, R0, 0x20, RZ, 0x3c, !PT ;  /* 0x00000020008d7812 */ /* 0x001fc600078e3cff */
[----:B------:R1:W-:Y:S04]  /*45e0*/  STS.U8 [R197+UR10+0x4], R217 ;  /* 0x000004d9c5007988 */ /* 0x0003e8000800000a */
[----:B------:R1:W-:Y:S04]  /*45f0*/  STS.U8 [R197+UR10+0x6], R216 ;  /* 0x000006d8c5007988 */ /* 0x0003e8000800000a */
[----:B------:R1:W-:Y:S04]  /*4600*/  STS.U8 [R197+UR10+0x8], R215 ;  /* 0x000008d7c5007988 */ /* 0x0003e8000800000a */
[----:B------:R1:W-:Y:S04]  /*4610*/  STS.U8 [R197+UR10+0xa], R214 ;  /* 0x00000ad6c5007988 */ /* 0x0003e8000800000a */
[----:B------:R1:W-:Y:S04]  /*4620*/  STS.U8 [R197+UR10+0xc], R212 ;  /* 0x00000cd4c5007988 */ /* 0x0003e8000800000a */
[----:B------:R1:W-:Y:S04]  /*4630*/  STS.U8 [R197+UR10+0xe], R208 ;  /* 0x00000ed0c5007988 */ /* 0x0003e8000800000a */
[----:B------:R1:W-:Y:S04]  /*4640*/  STS.U8 [R0+UR10+0x1000], R213 ;  /* 0x001000d500007988 */ /* 0x0003e8000800000a */
[----:B------:R1:W-:Y:S04]  /*4650*/  STS.U8 [R0+UR10+0x1200], R211 ;  /* 0x001200d300007988 */ /* 0x0003e8000800000a */
[----:B----4-:R1:W-:Y:S04]  /*4660*/  STS.U8 [R0+UR10+0x1400], R209 ;  /* 0x001400d100007988 */ /* 0x0103e8000800000a */
[----:B--2---:R1:W-:Y:S04]  /*4670*/  STS.U8 [R0+UR10+0x1600], R207 ;  /* 0x001600cf00007988 */ /* 0x0043e8000800000a */
[----:B---3--:R1:W-:Y:S04]  /*4680*/  STS.U8 [R0+UR10+0x1a00], R237 ;  /* 0x001a00ed00007988 */ /* 0x0083e8000800000a */
        /* <DEDUP_REMOVED lines=26> */
[----:B------:R1:W-:Y:S01]  /*4830*/  STS.U8 [R143+UR10+0x1f80], R148 ;  /* 0x001f80948f007988 */ /* 0x0003e2000800000a */
[----:B------:R0:W-:Y:S06]  /*4840*/  MEMBAR.ALL.CTA ;  /* 0x0000000000007992 */ /* 0x0001ec0000008000 */
[----:B0-----:R-:W0:Y:S02]  /*4850*/  FENCE.VIEW.ASYNC.S ;  /* 0x00000000000073c6 */ /* 0x001e240000000000 */
[----:B0-----:R-:W-:Y:S06]  /*4860*/  BAR.SYNC.DEFER_BLOCKING 0x0 ;  /* 0x0000000000007b1d */ /* 0x001fec0000010000 */
[----:B------:R-:W-:Y:S01]  /*4870*/  UMOV UR20, UR4 ;  /* 0x0000000400147c82 */ /* 0x000fe20008000000 */
[----:B------:R-:W-:Y:S01]  /*4880*/  UMOV UR21, 0x80000020 ;  /* 0x8000002000157882 */ /* 0x000fe20000000000 */
[----:B------:R-:W-:Y:S01]  /*4890*/  UMOV UR22, UR6 ;  /* 0x0000000600167c82 */ /* 0x000fe20008000000 */
[----:B------:R-:W-:Y:S01]  /*48a0*/  UMOV UR23, 0x80000020 ;  /* 0x8000002000177882 */ /* 0x000fe20000000000 */
[----:B------:R-:W-:-:S06]  /*48b0*/  WARPGROUP.ARRIVE ;  /* 0x00000000000079c5 */ /* 0x000fcc0000000000 */
[----:B------:R-:W-:Y:S01]  /*48c0*/  QGMMA.64x64x32.F32.E5M2.E5M2 R24, gdesc[UR20], R24 ;  /* 0x00e00000141879f3 */ /* 0x000fe20008703818 */
[----:B------:R-:W-:Y:S02]  /*48d0*/  USHF.R.S32.HI UR8, URZ, 0x1f, UR18 ;  /* 0x0000001f3f087899 */ /* 0x000fe40008011412 */
[----:B------:R-:W-:-:S04]  /*48e0*/  IADD3 R104, P5, R104, UR18, RZ ;  /* 0x0000001268687c10 */ /* 0x000fc8000ffbe0ff */
[----:B------:R-:W-:Y:S02]  /*48f0*/  IADD3.X R116, R116, UR8, RZ, P5, !PT ;  /* 0x0000000874747c10 */ /* 0x000fe4000affe4ff */
[----:B------:R-:W-:Y:S02]  /*4900*/  IADD3 R117, P5, R117, UR18, RZ ;  /* 0x0000001275757c10 */ /* 0x000fe4000ffbe0ff */
[----:B------:R-:W-:Y:S02]  /*4910*/  IADD3 R68, P0, R68, UR18, RZ ;  /* 0x0000001244447c10 */ /* 0x000fe4000ff1e0ff */
[----:B------:R-:W-:Y:S02]  /*4920*/  IADD3 R100, P1, R100, UR18, RZ ;  /* 0x0000001264647c10 */ /* 0x000fe4000ff3e0ff */
[----:B------:R-:W-:Y:S02]  /*4930*/  IADD3 R101, P2, R101, UR18, RZ ;  /* 0x0000001265657c10 */ /* 0x000fe4000ff5e0ff */
[----:B------:R-:W-:-:S02]  /*4940*/  IADD3 R102, P3, R102, UR18, RZ ;  /* 0x0000001266667c10 */ /* 0x000fc4000ff7e0ff */
[----:B------:R-:W-:Y:S02]  /*4950*/  IADD3.X R130, R130, UR8, RZ, P5, !PT ;  /* 0x0000000882827c10 */ /* 0x000fe4000affe4ff */
[----:B------:R-:W-:Y:S01]  /*4960*/  IADD3 R131, P5, R131, UR18, RZ ;  /* 0x0000001283837c10 */ /* 0x000fe2000ffbe0ff */
[----:B------:R-:W-:Y:S01]  /*4970*/  QGMMA.64x64x32.F32.E5M2.E5M2 R24, gdesc[UR12], R24, gsb0 ;  /* 0x00e000000c1879f3 */ /* 0x000fe20008003818 */
[----:B------:R-:W-:Y:S02]  /*4980*/  IADD3 R103, P4, R103, UR18, RZ ;  /* 0x0000001267677c10 */ /* 0x000fe4000ff9e0ff */
[----:B------:R-:W-:Y:S02]  /*4990*/  IADD3.X R106, R106, UR8, RZ, P0, !PT ;  /* 0x000000086a6a7c10 */ /* 0x000fe400087fe4ff */
[----:B------:R-:W-:Y:S02]  /*49a0*/  IADD3.X R108, R108, UR8, RZ, P1, !PT ;  /* 0x000000086c6c7c10 */ /* 0x000fe40008ffe4ff */
[----:B------:R-:W-:-:S02]  /*49b0*/  IADD3.X R110, R110, UR8, RZ, P2, !PT ;  /* 0x000000086e6e7c10 */ /* 0x000fc400097fe4ff */
[----:B------:R-:W-:Y:S02]  /*49c0*/  IADD3.X R112, R112, UR8, RZ, P3, !PT ;  /* 0x0000000870707c10 */ /* 0x000fe40009ffe4ff */
[----:B------:R-:W-:Y:S02]  /*49d0*/  IADD3 R105, P6, R105, UR18, RZ ;  /* 0x0000001269697c10 */ /* 0x000fe4000ffde0ff */
[----:B------:R-:W-:Y:S02]  /*49e0*/  IADD3 R107, P0, R107, UR18, RZ ;  /* 0x000000126b6b7c10 */ /* 0x000fe4000ff1e0ff */
[----:B------:R-:W-:Y:S02]  /*49f0*/  IADD3 R109, P1, R109, UR18, RZ ;  /* 0x000000126d6d7c10 */ /* 0x000fe4000ff3e0ff */
[----:B------:R-:W-:Y:S02]  /*4a00*/  IADD3 R111, P2, R111, UR18, RZ ;  /* 0x000000126f6f7c10 */ /* 0x000fe4000ff5e0ff */
[----:B------:R-:W-:Y:S01]  /*4a10*/  IADD3 R113, P3, R113, UR18, RZ ;  /* 0x0000001271717c10 */ /* 0x000fe2000ff7e0ff */
[----:B------:R-:W-:Y:S01]  /*4a20*/  VIADD R177, R177, 0xffffffff ;  /* 0xffffffffb1b17836 */ /* 0x000fe20000000000 */
[----:B------:R-:W-:-:S02]  /*4a30*/  IADD3.X R156, R156, UR8, RZ, P5, !PT ;  /* 0x000000089c9c7c10 */ /* 0x000fc4000affe4ff */
[----:B------:R-:W-:Y:S02]  /*4a40*/  IADD3.X R114, R114, UR8, RZ, P4, !PT ;  /* 0x0000000872727c10 */ /* 0x000fe4000a7fe4ff */
[----:B------:R-:W-:Y:S02]  /*4a50*/  IADD3 R157, P5, R157, UR18, RZ ;  /* 0x000000129d9d7c10 */ /* 0x000fe4000ffbe0ff */
[----:B------:R-:W-:Y:S02]  /*4a60*/  IADD3 R115, P4, R115, UR18, RZ ;  /* 0x0000001273737c10 */ /* 0x000fe4000ff9e0ff */
[----:B------:R-:W-:Y:S02]  /*4a70*/  IADD3.X R118, R118, UR8, RZ, P6, !PT ;  /* 0x0000000876767c10 */ /* 0x000fe4000b7fe4ff */
[----:B------:R-:W-:Y:S02]  /*4a80*/  IADD3.X R120, R120, UR8, RZ, P0, !PT ;  /* 0x0000000878787c10 */ /* 0x000fe400087fe4ff */
[----:B------:R-:W-:-:S02]  /*4a90*/  IADD3.X R122, R122, UR8, RZ, P1, !PT ;  /* 0x000000087a7a7c10 */ /* 0x000fc40008ffe4ff */
[----:B------:R-:W-:Y:S02]  /*4aa0*/  IADD3.X R124, R124, UR8, RZ, P2, !PT ;  /* 0x000000087c7c7c10 */ /* 0x000fe400097fe4ff */
[----:B------:R-:W-:Y:S02]  /*4ab0*/  IADD3.X R126, R126, UR8, RZ, P3, !PT ;  /* 0x000000087e7e7c10 */ /* 0x000fe40009ffe4ff */
[----:B------:R-:W-:Y:S02]  /*4ac0*/  IADD3 R119, P6, R119, UR18, RZ ;  /* 0x0000001277777c10 */ /* 0x000fe4000ffde0ff */
[----:B------:R-:W-:Y:S02]  /*4ad0*/  IADD3 R121, P0, R121, UR18, RZ ;  /* 0x0000001279797c10 */ /* 0x000fe4000ff1e0ff */
[----:B------:R-:W-:Y:S02]  /*4ae0*/  IADD3 R123, P1, R123, UR18, RZ ;  /* 0x000000127b7b7c10 */ /* 0x000fe4000ff3e0ff */
[----:B------:R-:W-:-:S02]  /*4af0*/  IADD3 R125, P2, R125, UR18, RZ ;  /* 0x000000127d7d7c10 */ /* 0x000fc4000ff5e0ff */
[----:B------:R-:W-:Y:S02]  /*4b00*/  IADD3 R127, P3, R127, UR18, RZ ;  /* 0x000000127f7f7c10 */ /* 0x000fe4000ff7e0ff */
[----:B------:R-:W-:Y:S02]  /*4b10*/  IADD3.X R169, R169, UR8, RZ, P5, !PT ;  /* 0x00000008a9a97c10 */ /* 0x000fe4000affe4ff */
[----:B------:R-:W-:Y:S02]  /*4b20*/  IADD3.X R128, R128, UR8, RZ, P4, !PT ;  /* 0x0000000880807c10 */ /* 0x000fe4000a7fe4ff */
[----:B------:R-:W-:Y:S02]  /*4b30*/  ISETP.NE.U32.AND P5, PT, R177, RZ, PT ;  /* 0x000000ffb100720c */ /* 0x000fe40003fa5070 */
[----:B------:R-:W-:Y:S02]  /*4b40*/  IADD3 R129, P4, R129, UR18, RZ ;  /* 0x0000001281817c10 */ /* 0x000fe4000ff9e0ff */
[----:B------:R-:W-:-:S02]  /*4b50*/  IADD3.X R132, R132, UR8, RZ, P6, !PT ;  /* 0x0000000884847c10 */ /* 0x000fc4000b7fe4ff */
[----:B------:R-:W-:Y:S02]  /*4b60*/  IADD3.X R134, R134, UR8, RZ, P0, !PT ;  /* 0x0000000886867c10 */ /* 0x000fe400087fe4ff */
[----:B------:R-:W-:Y:S02]  /*4b70*/  IADD3.X R136, R136, UR8, RZ, P1, !PT ;  /* 0x0000000888887c10 */ /* 0x000fe40008ffe4ff */
[----:B------:R-:W-:Y:S02]  /*4b80*/  IADD3.X R138, R138, UR8, RZ, P2, !PT ;  /* 0x000000088a8a7c10 */ /* 0x000fe400097fe4ff */
[----:B------:R-:W-:Y:S02]  /*4b90*/  IADD3.X R152, R152, UR8, RZ, P3, !PT ;  /* 0x0000000898987c10 */ /* 0x000fe40009ffe4ff */
[----:B------:R-:W-:Y:S02]  /*4ba0*/  IADD3 R133, P6, R133, UR18, RZ ;  /* 0x0000001285857c10 */ /* 0x000fe4000ffde0ff */
[----:B------:R-:W-:-:S02]  /*4bb0*/  IADD3 R135, P0, R135, UR18, RZ ;  /* 0x0000001287877c10 */ /* 0x000fc4000ff1e0ff */
[----:B------:R-:W-:Y:S02]  /*4bc0*/  IADD3 R137, P1, R137, UR18, RZ ;  /* 0x0000001289897c10 */ /* 0x000fe4000ff3e0ff */
[----:B------:R-:W-:Y:S02]  /*4bd0*/  IADD3 R139, P2, R139, UR18, RZ ;  /* 0x000000128b8b7c10 */ /* 0x000fe4000ff5e0ff */
[----:B------:R-:W-:Y:S02]  /*4be0*/  IADD3 R153, P3, R153, UR18, RZ ;  /* 0x0000001299997c10 */ /* 0x000fe4000ff7e0ff */
[----:B------:R-:W-:Y:S02]  /*4bf0*/  IADD3.X R154, R154, UR8, RZ, P4, !PT ;  /* 0x000000089a9a7c10 */ /* 0x000fe4000a7fe4ff */
        /* <DEDUP_REMOVED lines=11> */
[----:B------:R-:W-:Y:S01]  /*4cb0*/  IADD3.X R168, R168, UR8, RZ, P4, !PT ;  /* 0x00000008a8a87c10 */ /* 0x000fe2000a7fe4ff */
[----:B------:R-:W-:Y:S01]  /*4cc0*/  UIADD3 UR11, UR11, -0x40, URZ ;  /* 0xffffffc00b0b7890 */ /* 0x000fe2000fffe03f */
[----:B------:R-:W-:Y:S01]  /*4cd0*/  IADD3 R170, P4, R69, R170, RZ ;  /* 0x000000aa45aa7210 */ /* 0x000fe20007f9e0ff */
[----:B------:R-:W-:Y:S02]  /*4ce0*/  WARPGROUP.DEPBAR.LE gsb0, 0x0 ;  /* 0x00008000000079c5 */ /* 0x000fe40000010000 */
[----:B------:R-:W-:-:S02]  /*4cf0*/  IADD3.X R171, R171, UR8, RZ, P6, !PT ;  /* 0x00000008abab7c10 */ /* 0x000fc4000b7fe4ff */
[----:B------:R-:W-:Y:S02]  /*4d00*/  IADD3.X R172, R172, UR8, RZ, P0, !PT ;  /* 0x00000008acac7c10 */ /* 0x000fe400087fe4ff */
[----:B------:R-:W-:Y:S02]  /*4d10*/  IADD3.X R173, R173, UR8, RZ, P1, !PT ;  /* 0x00000008adad7c10 */ /* 0x000fe40008ffe4ff */
[----:B------:R-:W-:Y:S02]  /*4d20*/  IADD3.X R174, R174, UR8, RZ, P2, !PT ;  /* 0x00000008aeae7c10 */ /* 0x000fe400097fe4ff */
[----:B------:R-:W-:Y:S02]  /*4d30*/  IADD3.X R175, R175, UR8, RZ, P3, !PT ;  /* 0x00000008afaf7c10 */ /* 0x000fe40009ffe4ff */
[----:B------:R-:W-:Y:S01]  /*4d40*/  LEA.HI.X.SX32 R176, R69, R176, 0x1, P4 ;  /* 0x000000b045b07211 */ /* 0x000fe200020f0eff */
[----:B-1----:R-:W-:Y:S06]  /*4d50*/  @P5 BRA `(.L_x_2) ;  /* 0xffffffe000745947 */ /* 0x002fec000383ffff */
.L_x_1:
[----:B------:R-:W0:Y:S01]  /*4d60*/  S2R R69, SR_TID.X ;  /* 0x0000000000457919 */ /* 0x000e220000002100 */
[----:B------:R-:W-:Y:S01]  /*4d70*/  F2FP.SATFINITE.E5M2.F32.PACK_AB_MERGE_C R24, R25, R24, RZ ;  /* 0x000000181918723e */ /* 0x000fe200048060ff */
[----:B------:R-:W-:Y:S01]  /*4d80*/  ULDC.64 UR6, c[0x0][0x228] ;  /* 0x00008a0000067ab9 */ /* 0x000fe20000000a00 */
[----:B------:R-:W-:Y:S01]  /*4d90*/  F2FP.SATFINITE.E5M2.F32.PACK_AB_MERGE_C R28, R29, R28, RZ ;  /* 0x0000001c1d1c723e */ /* 0x000fe200048060ff */
[----:B------:R-:W-:Y:S01]  /*4da0*/  ULDC UR4, c[0x0][0x244] ;  /* 0x0000910000047ab9 */ /* 0x000fe20000000800 */
[----:B------:R-:W-:Y:S02]  /*4db0*/  F2FP.SATFINITE.E5M2.F32.PACK_AB_MERGE_C R26, R27, R26, RZ ;  /* 0x0000001a1b1a723e */ /* 0x000fe400048060ff */
[----:B------:R-:W-:Y:S02]  /*4dc0*/  F2FP.SATFINITE.E5M2.F32.PACK_AB_MERGE_C R30, R31, R30, RZ ;  /* 0x0000001e1f1e723e */ /* 0x000fe400048060ff */
[----:B------:R-:W-:Y:S02]  /*4dd0*/  F2FP.SATFINITE.E5M2.F32.PACK_AB_MERGE_C R32, R33, R32, RZ ;  /* 0x000000202120723e */ /* 0x000fe400048060ff */
[----:B------:R-:W-:-:S02]  /*4de0*/  F2FP.SATFINITE.E5M2.F32.PACK_AB_MERGE_C R34, R35, R34, RZ ;  /* 0x000000222322723e */ /* 0x000fc400048060ff */
[----:B------:R-:W-:Y:S02]  /*4df0*/  LOP3.LUT R25, R24, 0xffff, RZ, 0xc0, !PT ;  /* 0x0000ffff18197812 */ /* 0x000fe400078ec0ff */
[----:B------:R-:W-:Y:S02]  /*4e00*/  LOP3.LUT R68, R28, 0xffff, RZ, 0xc0, !PT ;  /* 0x0000ffff1c447812 */ /* 0x000fe400078ec0ff */
[----:B------:R-:W-:Y:S02]  /*4e10*/  F2FP.SATFINITE.E5M2.F32.PACK_AB_MERGE_C R36, R37, R36, RZ ;  /* 0x000000242524723e */ /* 0x000fe400048060ff */
[----:B------:R-:W-:Y:S02]  /*4e20*/  LOP3.LUT R33, R26, 0xffff, RZ, 0xc0, !PT ;  /* 0x0000ffff1a217812 */ /* 0x000fe400078ec0ff */
[----:B------:R-:W-:Y:S02]  /*4e30*/  LOP3.LUT R70, R30, 0xffff, RZ, 0xc0, !PT ;  /* 0x0000ffff1e467812 */ /* 0x000fe400078ec0ff */
[----:B------:R-:W-:-:S02]  /*4e40*/  LOP3.LUT R35, R32, 0xffff, RZ, 0xc0, !PT ;  /* 0x0000ffff20237812 */ /* 0x000fc400078ec0ff */
[----:B------:R-:W-:Y:S02]  /*4e50*/  LOP3.LUT R37, R34, 0xffff, RZ, 0xc0, !PT ;  /* 0x0000ffff22257812 */ /* 0x000fe400078ec0ff */
[----:B------:R-:W-:Y:S02]  /*4e60*/  SHF.R.U32.HI R24, RZ, 0x8, R25 ;  /* 0x00000008ff187819 */ /* 0x000fe40000011619 */
[--C-:B------:R-:W-:Y:S02]  /*4e70*/  PRMT R28, R25, 0x3340, R68.reuse ;  /* 0x00003340191c7816 */ /* 0x100fe40000000044 */
[----:B------:R-:W-:Y:S01]  /*4e80*/  SHF.R.U32.HI R25, RZ, 0x8, R68 ;  /* 0x00000008ff197819 */ /* 0x000fe20000011644 */
[----:B0-----:R-:W-:Y:S01]  /*4e90*/  IMAD.SHL.U32 R26, R69, 0x10, RZ ;  /* 0x00000010451a7824 */ /* 0x001fe200078e00ff */
[--C-:B------:R-:W-:Y:S01]  /*4ea0*/  PRMT R29, R35, 0x3340, R0.reuse ;  /* 0x00003340231d7816 */ /* 0x100fe20000000000 */
[----:B------:R-:W-:Y:S01]  /*4eb0*/  IMAD.SHL.U32 R27, R69, 0x80, RZ ;  /* 0x00000080451b7824 */ /* 0x000fe200078e00ff */
[----:B------:R-:W-:-:S02]  /*4ec0*/  PRMT R31, R37, 0x3340, R0 ;  /* 0x00003340251f7816 */ /* 0x000fc40000000000 */
[----:B------:R-:W-:Y:S02]  /*4ed0*/  PRMT R30, R33, 0x3340, R70 ;  /* 0x00003340211e7816 */ /* 0x000fe40000000046 */
[----:B------:R-:W-:Y:S02]  /*4ee0*/  LOP3.LUT R26, R26, 0x70, RZ, 0xc0, !PT ;  /* 0x000000701a1a7812 */ /* 0x000fe400078ec0ff */
[----:B------:R-:W-:Y:S02]  /*4ef0*/  LOP3.LUT R27, R27, 0x400, RZ, 0xc0, !PT ;  /* 0x000004001b1b7812 */ /* 0x000fe400078ec0ff */
[----:B------:R-:W-:Y:S02]  /*4f00*/  LOP3.LUT R25, R25, 0xffff, RZ, 0xc0, !PT ;  /* 0x0000ffff19197812 */ /* 0x000fe400078ec0ff */
[----:B------:R-:W-:Y:S02]  /*4f10*/  LOP3.LUT R24, R24, 0xffff, RZ, 0xc0, !PT ;  /* 0x0000ffff18187812 */ /* 0x000fe400078ec0ff */
[----:B------:R-:W-:-:S02]  /*4f20*/  PRMT R29, R28, 0x5410, R29 ;  /* 0x000054101c1d7816 */ /* 0x000fc4000000001d */
[----:B------:R-:W-:Y:S02]  /*4f30*/  PRMT R31, R30, 0x5410, R31 ;  /* 0x000054101e1f7816 */ /* 0x000fe4000000001f */
[----:B------:R-:W-:Y:S02]  /*4f40*/  IADD3 R28, R27, UR10, R26 ;  /* 0x0000000a1b1c7c10 */ /* 0x000fe4000fffe01a */
[----:B------:R-:W-:Y:S02]  /*4f50*/  PRMT R30, R24, 0x3340, R25 ;  /* 0x00003340181e7816 */ /* 0x000fe40000000019 */
[----:B------:R-:W-:Y:S02]  /*4f60*/  SHF.R.U32.HI R26, RZ, 0x8, R35 ;  /* 0x00000008ff1a7819 */ /* 0x000fe40000011623 */
[----:B------:R-:W-:Y:S02]  /*4f70*/  SHF.R.U32.HI R25, RZ, 0x8, R70 ;  /* 0x00000008ff197819 */ /* 0x000fe40000011646 */
[----:B------:R-:W-:-:S02]  /*4f80*/  SHF.R.U32.HI R24, RZ, 0x8, R33 ;  /* 0x00000008ff187819 */ /* 0x000fc40000011621 */
[----:B------:R-:W-:Y:S02]  /*4f90*/  SHF.R.U32.HI R27, RZ, 0x8, R37 ;  /* 0x00000008ff1b7819 */ /* 0x000fe40000011625 */
[----:B------:R-:W-:Y:S02]  /*4fa0*/  LOP3.LUT R26, R26, 0xffff, RZ, 0xc0, !PT ;  /* 0x0000ffff1a1a7812 */ /* 0x000fe400078ec0ff */
[----:B------:R-:W-:Y:S02]  /*4fb0*/  LOP3.LUT R32, R25, 0xffff, RZ, 0xc0, !PT ;  /* 0x0000ffff19207812 */ /* 0x000fe400078ec0ff */
[----:B------:R-:W-:Y:S02]  /*4fc0*/  LOP3.LUT R33, R24, 0xffff, RZ, 0xc0, !PT ;  /* 0x0000ffff18217812 */ /* 0x000fe400078ec0ff */
[----:B------:R-:W-:Y:S02]  /*4fd0*/  LOP3.LUT R27, R27, 0xffff, RZ, 0xc0, !PT ;  /* 0x0000ffff1b1b7812 */ /* 0x000fe400078ec0ff */
[----:B------:R-:W-:-:S02]  /*4fe0*/  F2FP.SATFINITE.E5M2.F32.PACK_AB_MERGE_C R38, R39, R38, RZ ;  /* 0x000000262726723e */ /* 0x000fc400048060ff */
[----:B------:R-:W-:Y:S02]  /*4ff0*/  PRMT R25, R26, 0x3340, R1 ;  /* 0x000033401a197816 */ /* 0x000fe40000000001 */
[----:B------:R-:W-:Y:S02]  /*5000*/  PRMT R32, R33, 0x3340, R32 ;  /* 0x0000334021207816 */ /* 0x000fe40000000020 */
[----:B------:R-:W-:Y:S02]  /*5010*/  PRMT R27, R27, 0x3340, R0 ;  /* 0x000033401b1b7816 */ /* 0x000fe40000000000 */
[----:B------:R-:W-:Y:S02]  /*5020*/  LOP3.LUT R67, R67, 0x380, RZ, 0xc0, !PT ;  /* 0x0000038043437812 */ /* 0x000fe400078ec0ff */
[----:B------:R-:W-:Y:S02]  /*5030*/  LOP3.LUT R36, R36, 0xffff, RZ, 0xc0, !PT ;  /* 0x0000ffff24247812 */ /* 0x000fe400078ec0ff */
[----:B------:R-:W-:Y:S01]  /*5040*/  PRMT R25, R30, 0x5410, R25 ;  /* 0x000054101e197816 */ /* 0x000fe20000000019 */
[----:B------:R-:W-:Y:S01]  /*5050*/  IMAD.IADD R67, R67, 0x1, R28 ;  /* 0x0000000143437824 */ /* 0x000fe200078e021c */
[----:B------:R-:W-:-:S02]  /*5060*/  LOP3.LUT R38, R38, 0xffff, RZ, 0xc0, !PT ;  /* 0x0000ffff26267812 */ /* 0x000fc400078ec0ff */
[----:B------:R-:W-:Y:S02]  /*5070*/  PRMT R27, R32, 0x5410, R27 ;  /* 0x00005410201b7816 */ /* 0x000fe4000000001b */
[--C-:B------:R-:W-:Y:S02]  /*5080*/  PRMT R24, R29, 0x4210, R36.reuse ;  /* 0x000042101d187816 */ /* 0x100fe40000000024 */
[----:B------:R-:W-:Y:S02]  /*5090*/  PRMT R25, R25, 0x5210, R36 ;  /* 0x0000521019197816 */ /* 0x000fe40000000024 */
[--C-:B------:R-:W-:Y:S02]  /*50a0*/  PRMT R26, R31, 0x4210, R38.reuse ;  /* 0x000042101f1a7816 */ /* 0x100fe40000000026 */
[----:B------:R-:W-:Y:S01]  /*50b0*/  PRMT R27, R27, 0x5210, R38 ;  /* 0x000052101b1b7816 */ /* 0x000fe20000000026 */
[----:B------:R-:W-:Y:S01]  /*50c0*/  BAR.SYNC.DEFER_BLOCKING 0x0 ;  /* 0x0000000000007b1d */ /* 0x000fe20000010000 */
[----:B------:R-:W-:-:S02]  /*50d0*/  F2FP.SATFINITE.E5M2.F32.PACK_AB_MERGE_C R48, R49, R48, RZ ;  /* 0x000000303130723e */ /* 0x000fc400048060ff */
[----:B------:R-:W-:Y:S02]  /*50e0*/  F2FP.SATFINITE.E5M2.F32.PACK_AB_MERGE_C R50, R51, R50, RZ ;  /* 0x000000323332723e */ /* 0x000fe400048060ff */
[----:B------:R-:W-:Y:S02]  /*50f0*/  F2FP.SATFINITE.E5M2.F32.PACK_AB_MERGE_C R40, R41, R40, RZ ;  /* 0x000000282928723e */ /* 0x000fe400048060ff */
[----:B------:R-:W-:Y:S02]  /*5100*/  F2FP.SATFINITE.E5M2.F32.PACK_AB_MERGE_C R42, R43, R42, RZ ;  /* 0x0000002a2b2a723e */ /* 0x000fe400048060ff */
[----:B------:R-:W-:Y:S02]  /*5110*/  F2FP.SATFINITE.E5M2.F32.PACK_AB_MERGE_C R44, R45, R44, RZ ;  /* 0x0000002c2d2c723e */ /* 0x000fe400048060ff */
[----:B------:R-:W-:Y:S02]  /*5120*/  F2FP.SATFINITE.E5M2.F32.PACK_AB_MERGE_C R46, R47, R46, RZ ;  /* 0x0000002e2f2e723e */ /* 0x000fe400048060ff */
[----:B------:R-:W-:-:S02]  /*5130*/  LOP3.LUT R43, R48, 0xffff, RZ, 0xc0, !PT ;  /* 0x0000ffff302b7812 */ /* 0x000fc400078ec0ff */
[----:B------:R-:W-:Y:S02]  /*5140*/  LOP3.LUT R45, R50, 0xffff, RZ, 0xc0, !PT ;  /* 0x0000ffff322d7812 */ /* 0x000fe400078ec0ff */
[----:B------:R-:W-:Y:S02]  /*5150*/  LOP3.LUT R40, R40, 0xffff, RZ, 0xc0, !PT ;  /* 0x0000ffff28287812 */ /* 0x000fe400078ec0ff */
[----:B------:R-:W-:Y:S02]  /*5160*/  LOP3.LUT R42, R42, 0xffff, RZ, 0xc0, !PT ;  /* 0x0000ffff2a2a7812 */ /* 0x000fe400078ec0ff */
[----:B------:R-:W-:Y:S02]  /*5170*/  LOP3.LUT R39, R44, 0xffff, RZ, 0xc0, !PT ;  /* 0x0000ffff2c277812 */ /* 0x000fe400078ec0ff */
[----:B------:R-:W-:Y:S01]  /*5180*/  LOP3.LUT R41, R46, 0xffff, RZ, 0xc0, !PT ;  /* 0x0000ffff2e297812 */ /* 0x000fe200078ec0ff */
[----:B------:R-:W-:Y:S01]  /*5190*/  STSM.16.M88.4 [R67], R24 ;  /* 0x0000001843007844 */ /* 0x000fe20000000200 */
[----:B------:R-:W-:-:S02]  /*51a0*/  LEA R33, R0, UR10, 0x4 ;  /* 0x0000000a00217c11 */ /* 0x000fc4000f8e20ff */
[--C-:B------:R-:W-:Y:S01]  /*51b0*/  PRMT R29, R43, 0x3340, R0.reuse ;  /* 0x000033402b1d7816 */ /* 0x100fe20000000000 */
[----:B------:R-:W-:Y:S01]  /*51c0*/  BAR.SYNC.DEFER_BLOCKING 0x0 ;  /* 0x0000000000007b1d */ /* 0x000fe20000010000 */
[----:B------:R-:W-:Y:S02]  /*51d0*/  PRMT R31, R45, 0x3340, R0 ;  /* 0x000033402d1f7816 */ /* 0x000fe40000000000 */
[----:B------:R-:W-:Y:S02]  /*51e0*/  PRMT R0, R40, 0x3340, R39 ;  /* 0x0000334028007816 */ /* 0x000fe40000000027 */
[----:B------:R-:W-:Y:S02]  /*51f0*/  PRMT R28, R42, 0x3340, R41 ;  /* 0x000033402a1c7816 */ /* 0x000fe40000000029 */
[----:B------:R-:W-:Y:S02]  /*5200*/  PRMT R35, R0, 0x5410, R29 ;  /* 0x0000541000237816 */ /* 0x000fe4000000001d */
[----:B------:R-:W-:-:S02]  /*5210*/  PRMT R37, R28, 0x5410, R31 ;  /* 0x000054101c257816 */ /* 0x000fc4000000001f */
[----:B------:R-:W-:Y:S02]  /*5220*/  SHF.R.U32.HI R0, RZ, 0x8, R40 ;  /* 0x00000008ff007819 */ /* 0x000fe40000011628 */
[----:B------:R-:W-:Y:S02]  /*5230*/  SHF.R.U32.HI R29, RZ, 0x8, R39 ;  /* 0x00000008ff1d7819 */ /* 0x000fe40000011627 */
[----:B------:R-:W-:Y:S02]  /*5240*/  SHF.R.U32.HI R31, RZ, 0x8, R43 ;  /* 0x00000008ff1f7819 */ /* 0x000fe4000001162b */
[----:B------:R-:W-:Y:S02]  /*5250*/  SHF.R.U32.HI R28, RZ, 0x8, R42 ;  /* 0x00000008ff1c7819 */ /* 0x000fe4000001162a */
[----:B------:R-:W-:Y:S02]  /*5260*/  SHF.R.U32.HI R30, RZ, 0x8, R41 ;  /* 0x00000008ff1e7819 */ /* 0x000fe40000011629 */
[----:B------:R-:W-:-:S02]  /*5270*/  SHF.R.U32.HI R32, RZ, 0x8, R45 ;  /* 0x00000008ff207819 */ /* 0x000fc4000001162d */
[----:B------:R-:W-:Y:S01]  /*5280*/  LOP3.LUT R29, R29, 0xffff, RZ, 0xc0, !PT ;  /* 0x0000ffff1d1d7812 */ /* 0x000fe200078ec0ff */
[----:B------:R-:W0:Y:S01]  /*5290*/  LDS.128 R24, [R33] ;  /* 0x0000000021187984 */ /* 0x000e220000000c00 */
[----:B------:R-:W-:Y:S02]  /*52a0*/  LOP3.LUT R0, R0, 0xffff, RZ, 0xc0, !PT ;  /* 0x0000ffff00007812 */ /* 0x000fe400078ec0ff */
[----:B------:R-:W-:Y:S02]  /*52b0*/  LOP3.LUT R31, R31, 0xffff, RZ, 0xc0, !PT ;  /* 0x0000ffff1f1f7812 */ /* 0x000fe400078ec0ff */
[----:B------:R-:W-:Y:S02]  /*52c0*/  LOP3.LUT R30, R30, 0xffff, RZ, 0xc0, !PT ;  /* 0x0000ffff1e1e7812 */ /* 0x000fe400078ec0ff */
[----:B------:R-:W-:Y:S02]  /*52d0*/  LOP3.LUT R39, R28, 0xffff, RZ, 0xc0, !PT ;  /* 0x0000ffff1c277812 */ /* 0x000fe400078ec0ff */
[----:B------:R-:W-:-:S02]  /*52e0*/  LOP3.LUT R32, R32, 0xffff, RZ, 0xc0, !PT ;  /* 0x0000ffff20207812 */ /* 0x000fc400078ec0ff */
[----:B------:R-:W-:Y:S02]  /*52f0*/  PRMT R0, R0, 0x3340, R29 ;  /* 0x0000334000007816 */ /* 0x000fe4000000001d */
[----:B------:R-:W-:Y:S02]  /*5300*/  PRMT R31, R31, 0x3340, R2 ;  /* 0x000033401f1f7816 */ /* 0x000fe40000000002 */
[----:B------:R-:W-:Y:S02]  /*5310*/  PRMT R30, R39, 0x3340, R30 ;  /* 0x00003340271e7816 */ /* 0x000fe4000000001e */
[----:B------:R-:W-:Y:S02]  /*5320*/  F2FP.SATFINITE.E5M2.F32.PACK_AB_MERGE_C R52, R53, R52, RZ ;  /* 0x000000343534723e */ /* 0x000fe400048060ff */
[----:B------:R-:W-:Y:S02]  /*5330*/  F2FP.SATFINITE.E5M2.F32.PACK_AB_MERGE_C R54, R55, R54, RZ ;  /* 0x000000363736723e */ /* 0x000fe400048060ff */
[----:B------:R-:W-:-:S02]  /*5340*/  PRMT R39, R32, 0x3340, R1 ;  /* 0x0000334020277816 */ /* 0x000fc40000000001 */
[----:B------:R-:W-:Y:S02]  /*5350*/  PRMT R29, R0, 0x5410, R31 ;  /* 0x00005410001d7816 */ /* 0x000fe4000000001f */
[----:B------:R-:W-:Y:S02]  /*5360*/  LOP3.LUT R52, R52, 0xffff, RZ, 0xc0, !PT ;  /* 0x0000ffff34347812 */ /* 0x000fe400078ec0ff */
[----:B------:R-:W-:Y:S02]  /*5370*/  LOP3.LUT R54, R54, 0xffff, RZ, 0xc0, !PT ;  /* 0x0000ffff36367812 */ /* 0x000fe400078ec0ff */
[----:B------:R-:W-:Y:S02]  /*5380*/  PRMT R31, R30, 0x5410, R39 ;  /* 0x000054101e1f7816 */ /* 0x000fe40000000027 */
[--C-:B------:R-:W-:Y:S02]  /*5390*/  PRMT R28, R35, 0x4210, R52.reuse ;  /* 0x00004210231c7816 */ /* 0x100fe40000000034 */
[----:B------:R-:W-:-:S02]  /*53a0*/  PRMT R29, R29, 0x5210, R52 ;  /* 0x000052101d1d7816 */ /* 0x000fc40000000034 */
[--C-:B------:R-:W-:Y:S02]  /*53b0*/  PRMT R30, R37, 0x4210, R54.reuse ;  /* 0x00004210251e7816 */ /* 0x100fe40000000036 */
[----:B------:R-:W-:Y:S01]  /*53c0*/  PRMT R31, R31, 0x5210, R54 ;  /* 0x000052101f1f7816 */ /* 0x000fe20000000036 */
[----:B------:R-:W-:Y:S01]  /*53d0*/  BAR.SYNC.DEFER_BLOCKING 0x0 ;  /* 0x0000000000007b1d */ /* 0x000fe20000010000 */
[C---:B------:R-:W-:Y:S01]  /*53e0*/  ISETP.GE.AND P0, PT, R66.reuse, UR6, PT ;  /* 0x0000000642007c0c */ /* 0x040fe2000bf06270 */
[----:B------:R-:W-:Y:S01]  /*53f0*/  IMAD R66, R66, UR4, RZ ;  /* 0x0000000442427c24 */ /* 0x000fe2000f8e02ff */
[----:B0-----:R-:W-:Y:S02]  /*5400*/  PRMT R37, R25, 0x7773, RZ ;  /* 0x0000777319257816 */ /* 0x001fe400000000ff */
[C---:B------:R-:W-:Y:S01]  /*5410*/  ISETP.LT.AND P4, PT, R2.reuse, UR7, !P0 ;  /* 0x0000000702007c0c */ /* 0x040fe2000c781270 */
[----:B------:R-:W-:Y:S01]  /*5420*/  ULDC UR6, c[0x0][0x248] ;  /* 0x0000920000067ab9 */ /* 0x000fe20000000800 */
[----:B------:R-:W-:Y:S01]  /*5430*/  ULDC.64 UR4, c[0x0][0x220] ;  /* 0x0000880000047ab9 */ /* 0x000fe20000000a00 */
[----:B------:R-:W-:Y:S01]  /*5440*/  IMAD R0, R2, UR6, RZ ;  /* 0x0000000602007c24 */ /* 0x000fe2000f8e02ff */
[----:B------:R-:W-:-:S02]  /*5450*/  IADD3 R32, P1, R66, UR4, RZ ;  /* 0x0000000442207c10 */ /* 0x000fc4000ff3e0ff */
[C---:B------:R-:W-:Y:S02]  /*5460*/  PRMT R45, R25.reuse, 0x7772, RZ ;  /* 0x00007772192d7816 */ /* 0x040fe400000000ff */
[----:B------:R-:W-:Y:S02]  /*5470*/  LEA.HI.X.SX32 R66, R66, UR5, 0x1, P1 ;  /* 0x0000000542427c11 */ /* 0x000fe400088f0eff */
[----:B------:R-:W-:Y:S02]  /*5480*/  IADD3 R2, P2, R0, R32, RZ ;  /* 0x0000002000027210 */ /* 0x000fe40007f5e0ff */
[C---:B------:R-:W-:Y:S02]  /*5490*/  PRMT R53, R25.reuse, 0x7771, RZ ;  /* 0x0000777119357816 */ /* 0x040fe400000000ff */
[----:B------:R-:W-:Y:S01]  /*54a0*/  PRMT R71, R25, 0x7770, RZ ;  /* 0x0000777019477816 */ /* 0x000fe200000000ff */
[C---:B------:R-:W-:Y:S01]  /*54b0*/  IMAD R25, R3.reuse, UR6, RZ ;  /* 0x0000000603197c24 */ /* 0x040fe2000f8e02ff */
[----:B------:R-:W-:-:S02]  /*54c0*/  ISETP.LT.AND P3, PT, R3, UR7, !P0 ;  /* 0x0000000703007c0c */ /* 0x000fc4000c761270 */
[----:B------:R-:W-:Y:S01]  /*54d0*/  PRMT R73, R24, 0x7770, RZ ;  /* 0x0000777018497816 */ /* 0x000fe200000000ff */
[----:B------:R0:W-:Y:S01]  /*54e0*/  STSM.16.M88.4 [R67], R28 ;  /* 0x0000001c43007844 */ /* 0x0001e20000000200 */
[----:B------:R-:W-:Y:S01]  /*54f0*/  LEA.HI.X.SX32 R3, R0, R66, 0x1, P2 ;  /* 0x0000004200037211 */ /* 0x000fe200010f0eff */
[C---:B------:R-:W-:Y:S01]  /*5500*/  IMAD R0, R4.reuse, UR6, RZ ;  /* 0x0000000604007c24 */ /* 0x040fe2000f8e02ff */
[C---:B------:R-:W-:Y:S01]  /*5510*/  PRMT R41, R27.reuse, 0x7772, RZ ;  /* 0x000077721b297816 */ /* 0x040fe200000000ff */
[----:B------:R-:W-:Y:S01]  /*5520*/  BAR.SYNC.DEFER_BLOCKING 0x0 ;  /* 0x0000000000007b1d */ /* 0x000fe20000010000 */
[----:B------:R-:W-:Y:S02]  /*5530*/  PRMT R49, R27, 0x7771, RZ ;  /* 0x000077711b317816 */ /* 0x000fe400000000ff */
[----:B------:R-:W-:Y:S02]  /*5540*/  ISETP.LT.AND P1, PT, R4, UR7, !P0 ;  /* 0x0000000704007c0c */ /* 0x000fe4000c721270 */
[----:B------:R-:W-:-:S02]  /*5550*/  ISETP.LT.AND P2, PT, R5, UR7, !P0 ;  /* 0x0000000705007c0c */ /* 0x000fc4000c741270 */
[----:B------:R-:W-:Y:S02]  /*5560*/  IADD3 R4, P6, R25, R32, RZ ;  /* 0x0000002019047210 */ /* 0x000fe40007fde0ff */
[C---:B------:R-:W-:Y:S02]  /*5570*/  PRMT R39, R24.reuse, 0x7773, RZ ;  /* 0x0000777318277816 */ /* 0x040fe400000000ff */
[C---:B------:R-:W-:Y:S02]  /*5580*/  PRMT R47, R24.reuse, 0x7772, RZ ;  /* 0x00007772182f7816 */ /* 0x040fe400000000ff */
[C---:B0-----:R-:W-:Y:S02]  /*5590*/  PRMT R31, R27.reuse, 0x7773, RZ ;  /* 0x000077731b1f7816 */ /* 0x041fe400000000ff */
[----:B------:R-:W-:Y:S01]  /*55a0*/  PRMT R67, R27, 0x7770, RZ ;  /* 0x000077701b437816 */ /* 0x000fe200000000ff */
[----:B------:R-:W-:Y:S01]  /*55b0*/  IMAD R27, R5, UR6, RZ ;  /* 0x00000006051b7c24 */ /* 0x000fe2000f8e02ff */
[----:B------:R-:W-:-:S02]  /*55c0*/  PRMT R55, R24, 0x7771, RZ ;  /* 0x0000777118377816 */ /* 0x000fc400000000ff */
[C---:B------:R-:W-:Y:S02]  /*55d0*/  PRMT R35, R26.reuse, 0x7773, RZ ;  /* 0x000077731a237816 */ /* 0x040fe400000000ff */
[C---:B------:R-:W-:Y:S02]  /*55e0*/  PRMT R43, R26.reuse, 0x7772, RZ ;  /* 0x000077721a2b7816 */ /* 0x040fe400000000ff */
[C---:B------:R-:W-:Y:S01]  /*55f0*/  PRMT R51, R26.reuse, 0x7771, RZ ;  /* 0x000077711a337816 */ /* 0x040fe200000000ff */
[----:B------:R0:W-:Y:S01]  /*5600*/  @P4 STG.E.U8 desc[UR16][R2.64], R73 ;  /* 0x0000004902004986 */ /* 0x0001e2000c101110 */
[----:B------:R-:W-:Y:S02]  /*5610*/  PRMT R69, R26, 0x7770, RZ ;  /* 0x000077701a457816 */ /* 0x000fe400000000ff */
[-C--:B------:R-:W-:Y:S02]  /*5620*/  IADD3 R24, P4, R0, R32.reuse, RZ ;  /* 0x0000002000187210 */ /* 0x080fe40007f9e0ff */
[----:B------:R-:W-:-:S02]  /*5630*/  IADD3 R26, P5, R27, R32, RZ ;  /* 0x000000201b1a7210 */ /* 0x000fc40007fbe0ff */
[-C--:B------:R-:W-:Y:S02]  /*5640*/  LEA.HI.X.SX32 R5, R25, R66.reuse, 0x1, P6 ;  /* 0x0000004219057211 */ /* 0x080fe400030f0eff */
[C---:B------:R-:W-:Y:S01]  /*5650*/  ISETP.LT.AND P6, PT, R6.reuse, UR7, !P0 ;  /* 0x0000000706007c0c */ /* 0x040fe2000c7c1270 */
[----:B------:R-:W-:Y:S01]  /*5660*/  IMAD R6, R6, UR6, RZ ;  /* 0x0000000606067c24 */ /* 0x000fe2000f8e02ff */
[-C--:B------:R-:W-:Y:S01]  /*5670*/  LEA.HI.X.SX32 R25, R0, R66.reuse, 0x1, P4 ;  /* 0x0000004200197211 */ /* 0x080fe200020f0eff */
[----:B------:R1:W-:Y:S01]  /*5680*/  @P3 STG.E.U8 desc[UR16][R4.64], R71 ;  /* 0x0000004704003986 */ /* 0x0003e2000c101110 */
[----:B------:R-:W-:Y:S01]  /*5690*/  LEA.HI.X.SX32 R27, R27, R66, 0x1, P5 ;  /* 0x000000421b1b7211 */ /* 0x000fe200028f0eff */
[----:B------:R-:W-:Y:S01]  /*56a0*/  IMAD R0, R8, UR6, RZ ;  /* 0x0000000608007c24 */ /* 0x000fe2000f8e02ff */
[C---:B------:R-:W-:Y:S01]  /*56b0*/  ISETP.LT.AND P4, PT, R7.reuse, UR7, !P0 ;  /* 0x0000000707007c0c */ /* 0x040fe2000c781270 */
[----:B------:R-:W-:Y:S01]  /*56c0*/  IMAD R7, R7, UR6, RZ ;  /* 0x0000000607077c24 */ /* 0x000fe2000f8e02ff */
[C---:B------:R-:W-:Y:S01]  /*56d0*/  IADD3 R28, P3, R6.reuse, R32, RZ ;  /* 0x00000020061c7210 */ /* 0x040fe20007f7e0ff */
[----:B------:R2:W-:Y:S01]  /*56e0*/  @P1 STG.E.U8 desc[UR16][R24.64], R69 ;  /* 0x0000004518001986 */ /* 0x0005e2000c101110 */
[C---:B------:R-:W-:Y:S01]  /*56f0*/  ISETP.LT.AND P1, PT, R9.reuse, UR7, !P0 ;  /* 0x0000000709007c0c */ /* 0x040fe2000c721270 */
[----:B------:R-:W-:Y:S01]  /*5700*/  IMAD R9, R9, UR6, RZ ;  /* 0x0000000609097c24 */ /* 0x000fe2000f8e02ff */
[----:B------:R-:W-:Y:S01]  /*5710*/  LEA.HI.X.SX32 R29, R6, R66, 0x1, P3 ;  /* 0x00000042061d7211 */ /* 0x000fe200018f0eff */
[----:B------:R-:W-:Y:S01]  /*5720*/  @P2 STG.E.U8 desc[UR16][R26.64], R67 ;  /* 0x000000431a002986 */ /* 0x000fe2000c101110 */
[----:B0-----:R-:W-:-:S02]  /*5730*/  IADD3 R2, P2, R7, R32, RZ ;  /* 0x0000002007027210 */ /* 0x001fc40007f5e0ff */
[----:B------:R-:W-:Y:S01]  /*5740*/  ISETP.LT.AND P3, PT, R8, UR7, !P0 ;  /* 0x0000000708007c0c */ /* 0x000fe2000c761270 */
[----:B------:R-:W-:Y:S01]  /*5750*/  @P6 STG.E.U8 desc[UR16][R28.64], R55 ;  /* 0x000000371c006986 */ /* 0x000fe2000c101110 */
[----:B------:R-:W-:Y:S02]  /*5760*/  LEA.HI.X.SX32 R3, R7, R66, 0x1, P2 ;  /* 0x0000004207037211 */ /* 0x000fe400010f0eff */
[C---:B------:R-:W-:Y:S01]  /*5770*/  ISETP.LT.AND P2, PT, R10.reuse, UR7, !P0 ;  /* 0x000000070a007c0c */ /* 0x040fe2000c741270 */
[----:B------:R-:W-:Y:S01]  /*5780*/  IMAD R10, R10, UR6, RZ ;  /* 0x000000060a0a7c24 */ /* 0x000fe2000f8e02ff */
[CC--:B-1----:R-:W-:Y:S01]  /*5790*/  IADD3 R4, P5, R0.reuse, R32.reuse, RZ ;  /* 0x0000002000047210 */ /* 0x0c2fe20007fbe0ff */
[----:B------:R0:W-:Y:S01]  /*57a0*/  @P4 STG.E.U8 desc[UR16][R2.64], R53 ;  /* 0x0000003502004986 */ /* 0x0001e2000c101110 */
[----:B------:R-:W-:Y:S02]  /*57b0*/  IADD3 R8, P6, R9, R32, RZ ;  /* 0x0000002009087210 */ /* 0x000fe40007fde0ff */
[----:B------:R-:W-:Y:S01]  /*57c0*/  LEA.HI.X.SX32 R5, R0, R66, 0x1, P5 ;  /* 0x0000004200057211 */ /* 0x000fe200028f0eff */
[----:B------:R-:W-:Y:S01]  /*57d0*/  IMAD R0, R12, UR6, RZ ;  /* 0x000000060c007c24 */ /* 0x000fe2000f8e02ff */
[----:B--2---:R-:W-:-:S02]  /*57e0*/  IADD3 R24, P4, R10, R32, RZ ;  /* 0x000000200a187210 */ /* 0x004fc40007f9e0ff */
[C---:B------:R-:W-:Y:S01]  /*57f0*/  ISETP.LT.AND P5, PT, R11.reuse, UR7, !P0 ;  /* 0x000000070b007c0c */ /* 0x040fe2000c7a1270 */
[----:B------:R-:W-:Y:S01]  /*5800*/  IMAD R11, R11, UR6, RZ ;  /* 0x000000060b0b7c24 */ /* 0x000fe2000f8e02ff */
[-C--:B------:R-:W-:Y:S01]  /*5810*/  LEA.HI.X.SX32 R9, R9, R66.reuse, 0x1, P6 ;  /* 0x0000004209097211 */ /* 0x080fe200030f0eff */
[----:B------:R-:W-:Y:S01]  /*5820*/  @P3 STG.E.U8 desc[UR16][R4.64], R51 ;  /* 0x0000003304003986 */ /* 0x000fe2000c101110 */
[----:B------:R-:W-:Y:S02]  /*5830*/  LEA.HI.X.SX32 R25, R10, R66, 0x1, P4 ;  /* 0x000000420a197211 */ /* 0x000fe400020f0eff */
[CC--:B------:R-:W-:Y:S01]  /*5840*/  IADD3 R10, P3, R11.reuse, R32.reuse, RZ ;  /* 0x000000200b0a7210 */ /* 0x0c0fe20007f7e0ff */
[----:B------:R-:W1:Y:S01]  /*5850*/  LDS.128 R4, [R33] ;  /* 0x0000000021047984 */ /* 0x000e620000000c00 */
[----:B0-----:R-:W-:Y:S02]  /*5860*/  IADD3 R2, P4, R0, R32, RZ ;  /* 0x0000002000027210 */ /* 0x001fe40007f9e0ff */
[----:B------:R-:W-:Y:S01]  /*5870*/  LEA.HI.X.SX32 R11, R11, R66, 0x1, P3 ;  /* 0x000000420b0b7211 */ /* 0x000fe200018f0eff */
[----:B------:R0:W-:Y:S01]  /*5880*/  @P1 STG.E.U8 desc[UR16][R8.64], R49 ;  /* 0x0000003108001986 */ /* 0x0001e2000c101110 */
[----:B------:R-:W-:-:S02]  /*5890*/  ISETP.LT.AND P1, PT, R12, UR7, !P0 ;  /* 0x000000070c007c0c */ /* 0x000fc4000c721270 */
[----:B------:R-:W-:Y:S01]  /*58a0*/  ISETP.LT.AND P3, PT, R14, UR7, !P0 ;  /* 0x000000070e007c0c */ /* 0x000fe2000c761270 */
[----:B------:R-:W-:Y:S01]  /*58b0*/  @P2 STG.E.U8 desc[UR16][R24.64], R47 ;  /* 0x0000002f18002986 */ /* 0x000fe2000c101110 */
[C---:B------:R-:W-:Y:S01]  /*58c0*/  ISETP.LT.AND P2, PT, R13.reuse, UR7, !P0 ;  /* 0x000000070d007c0c */ /* 0x040fe2000c741270 */
[----:B------:R-:W-:Y:S01]  /*58d0*/  IMAD R13, R13, UR6, RZ ;  /* 0x000000060d0d7c24 */ /* 0x000fe2000f8e02ff */
[----:B------:R-:W-:Y:S01]  /*58e0*/  LEA.HI.X.SX32 R3, R0, R66, 0x1, P4 ;  /* 0x0000004200037211 */ /* 0x000fe200020f0eff */
[----:B------:R-:W-:Y:S01]  /*58f0*/  IMAD R14, R14, UR6, RZ ;  /* 0x000000060e0e7c24 */ /* 0x000fe2000f8e02ff */
[----:B------:R-:W-:Y:S01]  /*5900*/  @P5 STG.E.U8 desc[UR16][R10.64], R45 ;  /* 0x0000002d0a005986 */ /* 0x000fe2000c101110 */
[C---:B------:R-:W-:Y:S01]  /*5910*/  ISETP.LT.AND P4, PT, R15.reuse, UR7, !P0 ;  /* 0x000000070f007c0c */ /* 0x040fe2000c781270 */
[----:B------:R-:W-:Y:S01]  /*5920*/  IMAD R15, R15, UR6, RZ ;  /* 0x000000060f0f7c24 */ /* 0x000fe2000f8e02ff */
[-C--:B0-----:R-:W-:Y:S01]  /*5930*/  IADD3 R8, P6, R13, R32.reuse, RZ ;  /* 0x000000200d087210 */ /* 0x081fe20007fde0ff */
[----:B------:R-:W-:Y:S01]  /*5940*/  IMAD R0, R63, UR6, RZ ;  /* 0x000000063f007c24 */ /* 0x000fe2000f8e02ff */
[----:B------:R-:W-:Y:S01]  /*5950*/  IADD3 R12, P5, R14, R32, RZ ;  /* 0x000000200e0c7210 */ /* 0x000fe20007fbe0ff */
[----:B------:R0:W-:Y:S01]  /*5960*/  @P1 STG.E.U8 desc[UR16][R2.64], R43 ;  /* 0x0000002b02001986 */ /* 0x0001e2000c101110 */
[----:B------:R-:W-:-:S02]  /*5970*/  LEA.HI.X.SX32 R9, R13, R66, 0x1, P6 ;  /* 0x000000420d097211 */ /* 0x000fc400030f0eff */
[----:B------:R-:W-:Y:S02]  /*5980*/  LEA.HI.X.SX32 R13, R14, R66, 0x1, P5 ;  /* 0x000000420e0d7211 */ /* 0x000fe400028f0eff */
[----:B------:R-:W-:Y:S01]  /*5990*/  IADD3 R14, P1, R15, R32, RZ ;  /* 0x000000200f0e7210 */ /* 0x000fe20007f3e0ff */
[----:B------:R2:W-:Y:S01]  /*59a0*/  @P2 STG.E.U8 desc[UR16][R8.64], R41 ;  /* 0x0000002908002986 */ /* 0x0005e2000c101110 */
[C---:B------:R-:W-:Y:S01]  /*59b0*/  ISETP.LT.AND P2, PT, R17.reuse, UR7, !P0 ;  /* 0x0000000711007c0c */ /* 0x040fe2000c741270 */
[----:B------:R-:W-:Y:S01]  /*59c0*/  IMAD R17, R17, UR6, RZ ;  /* 0x0000000611117c24 */ /* 0x000fe2000f8e02ff */
[----:B------:R-:W-:Y:S01]  /*59d0*/  LEA.HI.X.SX32 R15, R15, R66, 0x1, P1 ;  /* 0x000000420f0f7211 */ /* 0x000fe200008f0eff */
[----:B------:R3:W-:Y:S01]  /*59e0*/  @P3 STG.E.U8 desc[UR16][R12.64], R39 ;  /* 0x000000270c003986 */ /* 0x0007e2000c101110 */
[C---:B------:R-:W-:Y:S01]  /*59f0*/  ISETP.LT.AND P3, PT, R16.reuse, UR7, !P0 ;  /* 0x0000000710007c0c */ /* 0x040fe2000c761270 */
[----:B------:R-:W-:Y:S01]  /*5a00*/  IMAD R16, R16, UR6, RZ ;  /* 0x0000000610107c24 */ /* 0x000fe2000f8e02ff */
[-C--:B0-----:R-:W-:Y:S01]  /*5a10*/  IADD3 R2, P5, R17, R32.reuse, RZ ;  /* 0x0000002011027210 */ /* 0x081fe20007fbe0ff */
[----:B------:R0:W-:Y:S01]  /*5a20*/  @P4 STG.E.U8 desc[UR16][R14.64], R37 ;  /* 0x000000250e004986 */ /* 0x0001e2000c101110 */
[C---:B------:R-:W-:Y:S01]  /*5a30*/  ISETP.LT.AND P4, PT, R18.reuse, UR7, !P0 ;  /* 0x0000000712007c0c */ /* 0x040fe2000c781270 */
[----:B------:R-:W-:Y:S01]  /*5a40*/  IMAD R18, R18, UR6, RZ ;  /* 0x0000000612127c24 */ /* 0x000fe2000f8e02ff */
[----:B------:R-:W-:-:S02]  /*5a50*/  IADD3 R10, P1, R16, R32, RZ ;  /* 0x00000020100a7210 */ /* 0x000fc40007f3e0ff */
[-C--:B------:R-:W-:Y:S02]  /*5a60*/  LEA.HI.X.SX32 R3, R17, R66.reuse, 0x1, P5 ;  /* 0x0000004211037211 */ /* 0x080fe400028f0eff */
[----:B------:R-:W-:Y:S02]  /*5a70*/  LEA.HI.X.SX32 R11, R16, R66, 0x1, P1 ;  /* 0x00000042100b7211 */ /* 0x000fe400008f0eff */
[C---:B------:R-:W-:Y:S01]  /*5a80*/  ISETP.LT.AND P1, PT, R19.reuse, UR7, !P0 ;  /* 0x0000000713007c0c */ /* 0x040fe2000c721270 */
[----:B------:R-:W-:Y:S01]  /*5a90*/  IMAD R19, R19, UR6, RZ ;  /* 0x0000000613137c24 */ /* 0x000fe2000f8e02ff */
[-C--:B--2---:R-:W-:Y:S01]  /*5aa0*/  IADD3 R8, P6, R18, R32.reuse, RZ ;  /* 0x0000002012087210 */ /* 0x084fe20007fde0ff */
[----:B------:R2:W-:Y:S01]  /*5ab0*/  @P3 STG.E.U8 desc[UR16][R10.64], R35 ;  /* 0x000000230a003986 */ /* 0x0005e2000c101110 */
[----:B-1----:R-:W-:Y:S02]  /*5ac0*/  PRMT R17, R4, 0x7770, RZ ;  /* 0x0000777004117816 */ /* 0x002fe400000000ff */
[----:B---3--:R-:W-:Y:S01]  /*5ad0*/  IADD3 R12, P3, R19, R32, RZ ;  /* 0x00000020130c7210 */ /* 0x008fe20007f7e0ff */
[----:B------:R1:W-:Y:S01]  /*5ae0*/  @P2 STG.E.U8 desc[UR16][R2.64], R31 ;  /* 0x0000001f02002986 */ /* 0x0003e2000c101110 */
[C---:B------:R-:W-:Y:S01]  /*5af0*/  ISETP.LT.AND P2, PT, R20.reuse, UR7, !P0 ;  /* 0x0000000714007c0c */ /* 0x040fe2000c741270 */
[----:B------:R-:W-:Y:S01]  /*5b00*/  IMAD R20, R20, UR6, RZ ;  /* 0x0000000614147c24 */ /* 0x000fe2000f8e02ff */
[----:B------:R-:W-:-:S02]  /*5b10*/  LEA.HI.X.SX32 R9, R18, R66, 0x1, P6 ;  /* 0x0000004212097211 */ /* 0x000fc400030f0eff */
[----:B------:R-:W-:Y:S02]  /*5b20*/  LEA.HI.X.SX32 R13, R19, R66, 0x1, P3 ;  /* 0x00000042130d7211 */ /* 0x000fe400018f0eff */
[----:B0-----:R-:W-:Y:S01]  /*5b30*/  PRMT R15, R5, 0x7770, RZ ;  /* 0x00007770050f7816 */ /* 0x001fe200000000ff */
[----:B------:R-:W-:Y:S01]  /*5b40*/  @P4 STG.E.U8 desc[UR16][R8.64], R17 ;  /* 0x0000001108004986 */ /* 0x000fe2000c101110 */
[C---:B--2---:R-:W-:Y:S02]  /*5b50*/  IADD3 R10, P6, R20.reuse, R32, RZ ;  /* 0x00000020140a7210 */ /* 0x044fe40007fde0ff */
[C---:B------:R-:W-:Y:S01]  /*5b60*/  ISETP.LT.AND P4, PT, R21.reuse, UR7, !P0 ;  /* 0x0000000715007c0c */ /* 0x040fe2000c781270 */
[----:B------:R0:W-:Y:S01]  /*5b70*/  @P1 STG.E.U8 desc[UR16][R12.64], R15 ;  /* 0x0000000f0c001986 */ /* 0x0001e2000c101110 */
[----:B------:R-:W-:Y:S01]  /*5b80*/  IMAD R21, R21, UR6, RZ ;  /* 0x0000000615157c24 */ /* 0x000fe2000f8e02ff */
[C---:B------:R-:W-:Y:S01]  /*5b90*/  ISETP.LT.AND P1, PT, R23.reuse, UR7, !P0 ;  /* 0x0000000717007c0c */ /* 0x040fe2000c721270 */
[----:B------:R-:W-:Y:S01]  /*5ba0*/  IMAD R23, R23, UR6, RZ ;  /* 0x0000000617177c24 */ /* 0x000fe2000f8e02ff */
[----:B------:R-:W-:-:S02]  /*5bb0*/  LEA.HI.X.SX32 R11, R20, R66, 0x1, P6 ;  /* 0x00000042140b7211 */ /* 0x000fc400030f0eff */
[----:B------:R-:W-:Y:S02]  /*5bc0*/  PRMT R25, R6, 0x7770, RZ ;  /* 0x0000777006197816 */ /* 0x000fe400000000ff */
[C---:B------:R-:W-:Y:S01]  /*5bd0*/  ISETP.LT.AND P3, PT, R22.reuse, UR7, !P0 ;  /* 0x0000000716007c0c */ /* 0x040fe2000c761270 */
[----:B------:R-:W-:Y:S01]  /*5be0*/  IMAD R22, R22, UR6, RZ ;  /* 0x0000000616167c24 */ /* 0x000fe2000f8e02ff */
[-C--:B-1----:R-:W-:Y:S01]  /*5bf0*/  IADD3 R2, P5, R21, R32.reuse, RZ ;  /* 0x0000002015027210 */ /* 0x082fe20007fbe0ff */
[----:B------:R1:W-:Y:S01]  /*5c00*/  @P2 STG.E.U8 desc[UR16][R10.64], R25 ;  /* 0x000000190a002986 */ /* 0x0003e2000c101110 */
[-C--:B0-----:R-:W-:Y:S02]  /*5c10*/  IADD3 R12, P2, R23, R32.reuse, RZ ;  /* 0x00000020170c7210 */ /* 0x081fe40007f5e0ff */
[----:B------:R-:W-:Y:S02]  /*5c20*/  IADD3 R8, P6, R22, R32, RZ ;  /* 0x0000002016087210 */ /* 0x000fe40007fde0ff */
[----:B------:R-:W-:-:S02]  /*5c30*/  LEA.HI.X.SX32 R3, R21, R66, 0x1, P5 ;  /* 0x0000004215037211 */ /* 0x000fc400028f0eff */
[----:B------:R-:W-:Y:S02]  /*5c40*/  PRMT R19, R7, 0x7770, RZ ;  /* 0x0000777007137816 */ /* 0x000fe400000000ff */
[-C--:B------:R-:W-:Y:S02]  /*5c50*/  LEA.HI.X.SX32 R13, R23, R66.reuse, 0x1, P2 ;  /* 0x00000042170d7211 */ /* 0x080fe400010f0eff */
[C---:B------:R-:W-:Y:S01]  /*5c60*/  ISETP.LT.AND P2, PT, R56.reuse, UR7, !P0 ;  /* 0x0000000738007c0c */ /* 0x040fe2000c741270 */
[----:B------:R-:W-:Y:S01]  /*5c70*/  IMAD R56, R56, UR6, RZ ;  /* 0x0000000638387c24 */ /* 0x000fe2000f8e02ff */
[----:B------:R-:W-:Y:S01]  /*5c80*/  LEA.HI.X.SX32 R9, R22, R66, 0x1, P6 ;  /* 0x0000004216097211 */ /* 0x000fe200030f0eff */
[----:B------:R0:W-:Y:S01]  /*5c90*/  @P4 STG.E.U8 desc[UR16][R2.64], R19 ;  /* 0x0000001302004986 */ /* 0x0001e2000c101110 */
[----:B------:R-:W-:Y:S02]  /*5ca0*/  PRMT R17, R4, 0x7771, RZ ;  /* 0x0000777104117816 */ /* 0x000fe400000000ff */
[----:B------:R-:W-:-:S02]  /*5cb0*/  PRMT R15, R5, 0x7771, RZ ;  /* 0x00007771050f7816 */ /* 0x000fc400000000ff */
[C---:B------:R-:W-:Y:S01]  /*5cc0*/  ISETP.LT.AND P4, PT, R57.reuse, UR7, !P0 ;  /* 0x0000000739007c0c */ /* 0x040fe2000c781270 */
[----:B------:R-:W-:Y:S01]  /*5cd0*/  IMAD R57, R57, UR6, RZ ;  /* 0x0000000639397c24 */ /* 0x000fe2000f8e02ff */
[----:B-1----:R-:W-:Y:S01]  /*5ce0*/  IADD3 R10, P6, R56, R32, RZ ;  /* 0x00000020380a7210 */ /* 0x002fe20007fde0ff */
[----:B------:R1:W-:Y:S01]  /*5cf0*/  @P3 STG.E.U8 desc[UR16][R8.64], R17 ;  /* 0x0000001108003986 */ /* 0x0003e2000c101110 */
[C---:B------:R-:W-:Y:S01]  /*5d00*/  ISETP.LT.AND P3, PT, R58.reuse, UR7, !P0 ;  /* 0x000000073a007c0c */ /* 0x040fe2000c761270 */
[----:B------:R-:W-:Y:S01]  /*5d10*/  IMAD R58, R58, UR6, RZ ;  /* 0x000000063a3a7c24 */ /* 0x000fe2000f8e02ff */
[----:B------:R-:W-:Y:S01]  /*5d20*/  LEA.HI.X.SX32 R11, R56, R66, 0x1, P6 ;  /* 0x00000042380b7211 */ /* 0x000fe200030f0eff */
[----:B------:R2:W-:Y:S01]  /*5d30*/  @P1 STG.E.U8 desc[UR16][R12.64], R15 ;  /* 0x0000000f0c001986 */ /* 0x0005e2000c101110 */
[C---:B------:R-:W-:Y:S01]  /*5d40*/  ISETP.LT.AND P1, PT, R59.reuse, UR7, !P0 ;  /* 0x000000073b007c0c */ /* 0x040fe2000c721270 */
[----:B------:R-:W-:Y:S01]  /*5d50*/  IMAD R59, R59, UR6, RZ ;  /* 0x000000063b3b7c24 */ /* 0x000fe2000f8e02ff */
[----:B0-----:R-:W-:-:S02]  /*5d60*/  IADD3 R2, P5, R57, R32, RZ ;  /* 0x0000002039027210 */ /* 0x001fc40007fbe0ff */
[----:B------:R-:W-:Y:S02]  /*5d70*/  PRMT R21, R6, 0x7771, RZ ;  /* 0x0000777106157816 */ /* 0x000fe400000000ff */
[----:B------:R-:W-:Y:S02]  /*5d80*/  LEA.HI.X.SX32 R3, R57, R66, 0x1, P5 ;  /* 0x0000004239037211 */ /* 0x000fe400028f0eff */
[-C--:B-1----:R-:W-:Y:S01]  /*5d90*/  IADD3 R8, P6, R58, R32.reuse, RZ ;  /* 0x000000203a087210 */ /* 0x082fe20007fde0ff */
[----:B------:R-:W-:Y:S01]  /*5da0*/  @P2 STG.E.U8 desc[UR16][R10.64], R21 ;  /* 0x000000150a002986 */ /* 0x000fe2000c101110 */
[----:B------:R-:W-:Y:S02]  /*5db0*/  PRMT R17, R4, 0x7772, RZ ;  /* 0x0000777204117816 */ /* 0x000fe400000000ff */
[----:B--2---:R-:W-:Y:S02]  /*5dc0*/  PRMT R15, R7, 0x7771, RZ ;  /* 0x00007771070f7816 */ /* 0x004fe400000000ff */
[----:B------:R-:W-:-:S02]  /*5dd0*/  IADD3 R12, P2, R59, R32, RZ ;  /* 0x000000203b0c7210 */ /* 0x000fc40007f5e0ff */
[-C--:B------:R-:W-:Y:S01]  /*5de0*/  LEA.HI.X.SX32 R9, R58, R66.reuse, 0x1, P6 ;  /* 0x000000423a097211 */ /* 0x080fe200030f0eff */
[----:B------:R0:W-:Y:S01]  /*5df0*/  @P4 STG.E.U8 desc[UR16][R2.64], R15 ;  /* 0x0000000f02004986 */ /* 0x0001e2000c101110 */
[----:B------:R-:W-:Y:S02]  /*5e00*/  LEA.HI.X.SX32 R13, R59, R66, 0x1, P2 ;  /* 0x000000423b0d7211 */ /* 0x000fe400010f0eff */
[----:B------:R-:W-:Y:S01]  /*5e10*/  PRMT R19, R5, 0x7772, RZ ;  /* 0x0000777205137816 */ /* 0x000fe200000000ff */
[----:B------:R1:W-:Y:S01]  /*5e20*/  @P3 STG.E.U8 desc[UR16][R8.64], R17 ;  /* 0x0000001108003986 */ /* 0x0003e2000c101110 */
[C---:B------:R-:W-:Y:S01]  /*5e30*/  ISETP.LT.AND P4, PT, R61.reuse, UR7, !P0 ;  /* 0x000000073d007c0c */ /* 0x040fe2000c781270 */
[----:B------:R-:W-:Y:S01]  /*5e40*/  IMAD R61, R61, UR6, RZ ;  /* 0x000000063d3d7c24 */ /* 0x000fe2000f8e02ff */
[C---:B------:R-:W-:Y:S01]  /*5e50*/  ISETP.LT.AND P3, PT, R62.reuse, UR7, !P0 ;  /* 0x000000073e007c0c */ /* 0x040fe2000c761270 */
[----:B------:R2:W-:Y:S01]  /*5e60*/  @P1 STG.E.U8 desc[UR16][R12.64], R19 ;  /* 0x000000130c001986 */ /* 0x0005e2000c101110 */
[----:B------:R-:W-:Y:S01]  /*5e70*/  IMAD R62, R62, UR6, RZ ;  /* 0x000000063e3e7c24 */ /* 0x000fe2000f8e02ff */
[C---:B------:R-:W-:Y:S01]  /*5e80*/  ISETP.LT.AND P5, PT, R60.reuse, UR7, !P0 ;  /* 0x000000073c007c0c */ /* 0x040fe2000c7a1270 */
[----:B------:R-:W-:Y:S01]  /*5e90*/  IMAD R60, R60, UR6, RZ ;  /* 0x000000063c3c7c24 */ /* 0x000fe2000f8e02ff */
[----:B------:R-:W-:Y:S01]  /*5ea0*/  PRMT R25, R6, 0x7772, RZ ;  /* 0x0000777206197816 */ /* 0x000fe200000000ff */
[----:B0-----:R-:W-:Y:S01]  /*5eb0*/  IMAD R15, R64, UR6, RZ ;  /* 0x00000006400f7c24 */ /* 0x001fe2000f8e02ff */
[----:B------:R-:W-:-:S02]  /*5ec0*/  IADD3 R10, P2, R62, R32, RZ ;  /* 0x000000203e0a7210 */ /* 0x000fc40007f5e0ff */
[-C--:B-1----:R-:W-:Y:S01]  /*5ed0*/  IADD3 R8, P1, R61, R32.reuse, RZ ;  /* 0x000000203d087210 */ /* 0x082fe20007f3e0ff */
[----:B------:R-:W-:Y:S01]  /*5ee0*/  IMAD R17, R65, UR6, RZ ;  /* 0x0000000641117c24 */ /* 0x000fe2000f8e02ff */
[----:B------:R-:W-:Y:S02]  /*5ef0*/  IADD3 R2, P6, R60, R32, RZ ;  /* 0x000000203c027210 */ /* 0x000fe40007fde0ff */
[----:B------:R-:W-:Y:S02]  /*5f00*/  LEA.HI.X.SX32 R9, R61, R66, 0x1, P1 ;  /* 0x000000423d097211 */ /* 0x000fe400008f0eff */
[----:B------:R-:W-:Y:S02]  /*5f10*/  IADD3 R14, P1, R15, R32, RZ ;  /* 0x000000200f0e7210 */ /* 0x000fe40007f3e0ff */
[----:B------:R-:W-:Y:S02]  /*5f20*/  LEA.HI.X.SX32 R11, R62, R66, 0x1, P2 ;  /* 0x000000423e0b7211 */ /* 0x000fe400010f0eff */
[----:B------:R-:W-:-:S02]  /*5f30*/  ISETP.LT.AND P2, PT, R63, UR7, !P0 ;  /* 0x000000073f007c0c */ /* 0x000fc4000c741270 */
[-C--:B------:R-:W-:Y:S02]  /*5f40*/  LEA.HI.X.SX32 R15, R15, R66.reuse, 0x1, P1 ;  /* 0x000000420f0f7211 */ /* 0x080fe400008f0eff */
[----:B------:R-:W-:Y:S02]  /*5f50*/  ISETP.LT.AND P1, PT, R64, UR7, !P0 ;  /* 0x0000000740007c0c */ /* 0x000fe4000c721270 */
[----:B------:R-:W-:Y:S02]  /*5f60*/  ISETP.LT.AND P0, PT, R65, UR7, !P0 ;  /* 0x0000000741007c0c */ /* 0x000fe4000c701270 */
[----:B------:R-:W-:Y:S02]  /*5f70*/  LEA.HI.X.SX32 R3, R60, R66, 0x1, P6 ;  /* 0x000000423c037211 */ /* 0x000fe400030f0eff */
[----:B--2---:R-:W-:Y:S02]  /*5f80*/  IADD3 R12, P6, R0, R32, RZ ;  /* 0x00000020000c7210 */ /* 0x004fe40007fde0ff */
[----:B------:R-:W-:Y:S01]  /*5f90*/  PRMT R23, R7, 0x7772, RZ ;  /* 0x0000777207177816 */ /* 0x000fe200000000ff */
[----:B------:R0:W-:Y:S01]  /*5fa0*/  @P5 STG.E.U8 desc[UR16][R2.64], R25 ;  /* 0x0000001902005986 */ /* 0x0001e2000c101110 */
[----:B------:R-:W-:-:S02]  /*5fb0*/  PRMT R21, R4, 0x7773, RZ ;  /* 0x0000777304157816 */ /* 0x000fc400000000ff */
[----:B------:R-:W-:Y:S01]  /*5fc0*/  LEA.HI.X.SX32 R13, R0, R66, 0x1, P6 ;  /* 0x00000042000d7211 */ /* 0x000fe200030f0eff */
[----:B------:R0:W-:Y:S01]  /*5fd0*/  @P4 STG.E.U8 desc[UR16][R8.64], R23 ;  /* 0x0000001708004986 */ /* 0x0001e2000c101110 */
[----:B------:R-:W-:Y:S02]  /*5fe0*/  PRMT R19, R5, 0x7773, RZ ;  /* 0x0000777305137816 */ /* 0x000fe400000000ff */
[----:B------:R-:W-:Y:S01]  /*5ff0*/  PRMT R5, R6, 0x7773, RZ ;  /* 0x0000777306057816 */ /* 0x000fe200000000ff */
[----:B------:R0:W-:Y:S01]  /*6000*/  @P3 STG.E.U8 desc[UR16][R10.64], R21 ;  /* 0x000000150a003986 */ /* 0x0001e2000c101110 */
[----:B------:R-:W-:Y:S02]  /*6010*/  IADD3 R16, P6, R17, R32, RZ ;  /* 0x0000002011107210 */ /* 0x000fe40007fde0ff */
[----:B------:R-:W-:Y:S01]  /*6020*/  PRMT R7, R7, 0x7773, RZ ;  /* 0x0000777307077816 */ /* 0x000fe200000000ff */
[----:B------:R0:W-:Y:S01]  /*6030*/  @P2 STG.E.U8 desc[UR16][R12.64], R19 ;  /* 0x000000130c002986 */ /* 0x0001e2000c101110 */
[----:B------:R-:W-:-:S03]  /*6040*/  LEA.HI.X.SX32 R17, R17, R66, 0x1, P6 ;  /* 0x0000004211117211 */ /* 0x000fc600030f0eff */
[----:B------:R0:W-:Y:S01]  /*6050*/  @P1 STG.E.U8 desc[UR16][R14.64], R5 ;  /* 0x000000050e001986 */ /* 0x0001e2000c101110 */
[----:B------:R-:W-:Y:S05]  /*6060*/  @!P0 EXIT ;  /* 0x000000000000894d */ /* 0x000fea0003800000 */
[----:B------:R-:W-:Y:S01]  /*6070*/  STG.E.U8 desc[UR16][R16.64], R7 ;  /* 0x0000000710007986 */ /* 0x000fe2000c101110 */
[----:B------:R-:W-:Y:S05]  /*6080*/  EXIT ;  /* 0x000000000000794d */ /* 0x000fea0003800000 */
.L_x_3:
[----:B------:R-:W-:-:S00]  /*6090*/  BRA `(.L_x_3) ;  /* 0xfffffffc00fc7947 */ /* 0x000fc0000383ffff */
[----:B------:R-:W-:-:S00]  /*60a0*/  NOP ;  /* 0x0000000000007918 */ /* 0x000fc00000000000 */
        /* <DEDUP_REMOVED lines=13> */
.L_x_4:


//--------------------- .nv.shared.matmul_kernel  --------------------------
	.section	.nv.shared.matmul_kernel,"aw",@nobits
	.sectionflags	@""
	.align	16
	.zero		1024


//--------------------- .nv.shared.reserved.0     --------------------------
	.section	.nv.shared.reserved.0,"aw",@nobits
	.weak		__nv_reservedSMEM_offset_0_alias
	.size		__nv_reservedSMEM_offset_0_alias, 0, 0
	.other		__nv_reservedSMEM_offset_0_alias,@"STO_CUDA_RESERVED_SHARED STV_DEFAULT"
__nv_reservedSMEM_offset_0_alias:
	.zero		0


//--------------------- .nv.constant0.matmul_kernel --------------------------
	.section	.nv.constant0.matmul_kernel,"a",@progbits
	.sectionflags	@""
	.align	4
.nv.constant0.matmul_kernel:
	.zero		608


//--------------------- SYMBOLS --------------------------

	.type		.nv.reservedSmem.offset0,@object
	.size		.nv.reservedSmem.offset0,0x4
